//
// Generated by NVIDIA NVVM Compiler
//
// Compiler Build ID: CL-36424714
// Cuda compilation tools, release 13.0, V13.0.88
// Based on NVVM 20.0.0
//

.version 9.0
.target sm_100
.address_size 64

	// .globl	_Z10sharpen_3dPiS_S_S_S_
.extern .func free
(
	.param .b64 free_param_0
)
;
.extern .func  (.param .b64 func_retval0) malloc
(
	.param .b64 malloc_param_0
)
;

.visible .entry _Z10sharpen_3dPiS_S_S_S_(
	.param .u64 .ptr .align 1 _Z10sharpen_3dPiS_S_S_S__param_0,
	.param .u64 .ptr .align 1 _Z10sharpen_3dPiS_S_S_S__param_1,
	.param .u64 .ptr .align 1 _Z10sharpen_3dPiS_S_S_S__param_2,
	.param .u64 .ptr .align 1 _Z10sharpen_3dPiS_S_S_S__param_3,
	.param .u64 .ptr .align 1 _Z10sharpen_3dPiS_S_S_S__param_4
)
{
	.reg .pred 	%p<29>;
	.reg .b16 	%rs<53>;
	.reg .b32 	%r<234>;
	.reg .b64 	%rd<35>;

	ld.param.u64 	%rd9, [_Z10sharpen_3dPiS_S_S_S__param_2];
	ld.param.u64 	%rd10, [_Z10sharpen_3dPiS_S_S_S__param_3];
	ld.param.u64 	%rd11, [_Z10sharpen_3dPiS_S_S_S__param_4];
	cvta.to.global.u64 	%rd1, %rd11;
	cvta.to.global.u64 	%rd12, %rd10;
	cvta.to.global.u64 	%rd13, %rd9;
	ld.global.u32 	%r1, [%rd13];
	ld.global.u32 	%r2, [%rd12];
	ld.global.u32 	%r95, [%rd1];
	ld.global.u32 	%r96, [%rd1+4];
	add.s32 	%r3, %r96, %r95;
	mov.u32 	%r97, %ctaid.x;
	mov.u32 	%r98, %ntid.x;
	mov.u32 	%r99, %tid.x;
	mad.lo.s32 	%r100, %r97, %r98, %r99;
	mul.lo.s32 	%r4, %r100, 3;
	mul.lo.s32 	%r5, %r1, 3;
	mul.lo.s32 	%r101, %r5, %r2;
	setp.ge.s32 	%p1, %r4, %r101;
	@%p1 bra 	$L__BB0_28;
	add.s64 	%rd34, %rd1, 8;
	ld.global.u32 	%r6, [%rd1+8];
	ld.global.u32 	%r7, [%rd1+12];
	ld.global.u32 	%r8, [%rd1+16];
	ld.global.u32 	%r9, [%rd1+20];
	ld.global.u32 	%r10, [%rd1+24];
	ld.global.u32 	%r11, [%rd1+28];
	ld.global.u32 	%r12, [%rd1+32];
	ld.global.u32 	%r13, [%rd1+36];
	ld.global.u32 	%r14, [%rd1+40];
	ld.global.u32 	%r15, [%rd1+44];
	ld.global.u32 	%r16, [%rd1+48];
	ld.global.u32 	%r17, [%rd1+52];
	ld.global.u32 	%r18, [%rd1+56];
	ld.global.u32 	%r19, [%rd1+60];
	ld.global.u32 	%r20, [%rd1+64];
	ld.global.u32 	%r21, [%rd1+68];
	ld.global.u32 	%r22, [%rd1+72];
	ld.global.u32 	%r23, [%rd1+76];
	ld.global.u32 	%r24, [%rd1+80];
	ld.global.u32 	%r25, [%rd1+84];
	ld.global.u32 	%r26, [%rd1+88];
	ld.global.u32 	%r27, [%rd1+92];
	ld.global.u32 	%r28, [%rd1+96];
	ld.global.u32 	%r29, [%rd1+100];
	ld.global.u32 	%r30, [%rd1+104];
	ld.global.u32 	%r31, [%rd1+108];
	ld.global.u32 	%r32, [%rd1+112];
	ld.global.u32 	%r33, [%rd1+116];
	ld.global.u32 	%r34, [%rd1+120];
	ld.global.u32 	%r35, [%rd1+124];
	ld.global.u32 	%r36, [%rd1+128];
	ld.global.u32 	%r37, [%rd1+132];
	ld.global.u32 	%r38, [%rd1+136];
	ld.global.u32 	%r39, [%rd1+140];
	ld.global.u32 	%r40, [%rd1+144];
	ld.global.u32 	%r41, [%rd1+148];
	ld.global.u32 	%r42, [%rd1+152];
	ld.global.u32 	%r43, [%rd1+156];
	ld.global.u32 	%r44, [%rd1+160];
	ld.global.u32 	%r45, [%rd1+164];
	ld.global.u32 	%r46, [%rd1+168];
	ld.global.u32 	%r47, [%rd1+172];
	ld.global.u32 	%r48, [%rd1+176];
	ld.global.u32 	%r49, [%rd1+180];
	ld.global.u32 	%r50, [%rd1+184];
	ld.global.u32 	%r51, [%rd1+188];
	ld.global.u32 	%r52, [%rd1+192];
	div.s32 	%r104, %r4, %r5;
	mul.lo.s32 	%r105, %r104, %r5;
	sub.s32 	%r106, %r4, %r105;
	mul.hi.s32 	%r107, %r106, 1431655766;
	shr.u32 	%r108, %r107, 31;
	add.s32 	%r109, %r107, %r108;
	add.s32 	%r53, %r104, -3;
	add.s32 	%r54, %r109, -3;
	mov.b32 	%r230, 0;
	mov.b32 	%r218, -48;
	mov.u32 	%r229, %r230;
	mov.u32 	%r228, %r230;
$L__BB0_2:
	cvt.u16.u32 	%rs1, %r218;
	add.s16 	%rs2, %rs1, 48;
	and.b16  	%rs3, %rs2, 255;
	mul.lo.s16 	%rs4, %rs3, 37;
	shr.u16 	%rs5, %rs4, 8;
	sub.s16 	%rs6, %rs2, %rs5;
	and.b16  	%rs7, %rs6, 254;
	shr.u16 	%rs8, %rs7, 1;
	add.s16 	%rs9, %rs8, %rs5;
	shr.u16 	%rs10, %rs9, 2;
	cvt.u32.u16 	%r110, %rs10;
	and.b32  	%r111, %r110, 255;
	mul.lo.s16 	%rs12, %rs10, 7;
	sub.s16 	%rs13, %rs2, %rs12;
	cvt.u32.u16 	%r112, %rs13;
	and.b32  	%r113, %r112, 255;
	add.s32 	%r59, %r53, %r111;
	add.s32 	%r60, %r54, %r113;
	or.b32  	%r114, %r59, %r60;
	setp.ge.s32 	%p2, %r59, %r2;
	setp.lt.s32 	%p3, %r114, 0;
	setp.ge.s32 	%p4, %r60, %r1;
	or.pred  	%p5, %p2, %p4;
	or.pred  	%p6, %p5, %p3;
	@%p6 bra 	$L__BB0_4;
	ld.param.u64 	%rd29, [_Z10sharpen_3dPiS_S_S_S__param_0];
	mul.lo.s32 	%r115, %r1, %r59;
	mul.lo.s32 	%r116, %r60, 3;
	mad.lo.s32 	%r117, %r115, 3, %r116;
	cvta.to.global.u64 	%rd14, %rd29;
	mul.wide.s32 	%rd15, %r117, 4;
	add.s64 	%rd16, %rd14, %rd15;
	ld.global.u32 	%r118, [%rd16];
	ld.global.u32 	%r119, [%rd34+-8];
	mad.lo.s32 	%r228, %r119, %r118, %r228;
	ld.global.u32 	%r120, [%rd16+4];
	mad.lo.s32 	%r229, %r119, %r120, %r229;
	ld.global.u32 	%r121, [%rd16+8];
	mad.lo.s32 	%r230, %r119, %r121, %r230;
$L__BB0_4:
	setp.eq.s32 	%p7, %r218, 0;
	@%p7 bra 	$L__BB0_12;
	cvt.u16.u32 	%rs14, %r218;
	add.s16 	%rs15, %rs14, 49;
	mul.lo.s16 	%rs16, %rs15, 37;
	shr.u16 	%rs17, %rs16, 8;
	sub.s16 	%rs18, %rs15, %rs17;
	and.b16  	%rs19, %rs18, 254;
	shr.u16 	%rs20, %rs19, 1;
	add.s16 	%rs21, %rs20, %rs17;
	and.b16  	%rs22, %rs21, 252;
	shr.u16 	%rs23, %rs22, 2;
	cvt.u32.u16 	%r122, %rs23;
	and.b32  	%r123, %r122, 255;
	mul.lo.s16 	%rs25, %rs23, 7;
	sub.s16 	%rs26, %rs15, %rs25;
	cvt.u32.u16 	%r124, %rs26;
	and.b32  	%r125, %r124, 255;
	add.s32 	%r67, %r53, %r123;
	add.s32 	%r68, %r54, %r125;
	or.b32  	%r126, %r67, %r68;
	setp.ge.s32 	%p8, %r67, %r2;
	setp.lt.s32 	%p9, %r126, 0;
	setp.ge.s32 	%p10, %r68, %r1;
	or.pred  	%p11, %p8, %p10;
	or.pred  	%p12, %p11, %p9;
	@%p12 bra 	$L__BB0_7;
	ld.param.u64 	%rd30, [_Z10sharpen_3dPiS_S_S_S__param_0];
	mul.lo.s32 	%r127, %r1, %r67;
	mul.lo.s32 	%r128, %r68, 3;
	mad.lo.s32 	%r129, %r127, 3, %r128;
	cvta.to.global.u64 	%rd17, %rd30;
	mul.wide.s32 	%rd18, %r129, 4;
	add.s64 	%rd19, %rd17, %rd18;
	ld.global.u32 	%r130, [%rd19];
	ld.global.u32 	%r131, [%rd34+-4];
	mad.lo.s32 	%r228, %r131, %r130, %r228;
	ld.global.u32 	%r132, [%rd19+4];
	mad.lo.s32 	%r229, %r131, %r132, %r229;
	ld.global.u32 	%r133, [%rd19+8];
	mad.lo.s32 	%r230, %r131, %r133, %r230;
$L__BB0_7:
	cvt.u16.u32 	%rs27, %r218;
	add.s16 	%rs28, %rs27, 50;
	and.b16  	%rs29, %rs28, 255;
	mul.lo.s16 	%rs30, %rs29, 37;
	shr.u16 	%rs31, %rs30, 8;
	sub.s16 	%rs32, %rs28, %rs31;
	and.b16  	%rs33, %rs32, 254;
	shr.u16 	%rs34, %rs33, 1;
	add.s16 	%rs35, %rs34, %rs31;
	shr.u16 	%rs36, %rs35, 2;
	cvt.u32.u16 	%r134, %rs36;
	and.b32  	%r135, %r134, 255;
	mul.lo.s16 	%rs38, %rs36, 7;
	sub.s16 	%rs39, %rs28, %rs38;
	cvt.u32.u16 	%r136, %rs39;
	and.b32  	%r137, %r136, 255;
	add.s32 	%r75, %r53, %r135;
	add.s32 	%r76, %r54, %r137;
	or.b32  	%r138, %r75, %r76;
	setp.ge.s32 	%p13, %r75, %r2;
	setp.lt.s32 	%p14, %r138, 0;
	setp.ge.s32 	%p15, %r76, %r1;
	or.pred  	%p16, %p13, %p15;
	or.pred  	%p17, %p16, %p14;
	@%p17 bra 	$L__BB0_9;
	ld.param.u64 	%rd31, [_Z10sharpen_3dPiS_S_S_S__param_0];
	mul.lo.s32 	%r139, %r1, %r75;
	mul.lo.s32 	%r140, %r76, 3;
	mad.lo.s32 	%r141, %r139, 3, %r140;
	cvta.to.global.u64 	%rd20, %rd31;
	mul.wide.s32 	%rd21, %r141, 4;
	add.s64 	%rd22, %rd20, %rd21;
	ld.global.u32 	%r142, [%rd22];
	ld.global.u32 	%r143, [%rd34];
	mad.lo.s32 	%r228, %r143, %r142, %r228;
	ld.global.u32 	%r144, [%rd22+4];
	mad.lo.s32 	%r229, %r143, %r144, %r229;
	ld.global.u32 	%r145, [%rd22+8];
	mad.lo.s32 	%r230, %r143, %r145, %r230;
$L__BB0_9:
	cvt.u16.u32 	%rs40, %r218;
	add.s16 	%rs41, %rs40, 51;
	and.b16  	%rs42, %rs41, 255;
	mul.lo.s16 	%rs43, %rs42, 37;
	shr.u16 	%rs44, %rs43, 8;
	sub.s16 	%rs45, %rs41, %rs44;
	and.b16  	%rs46, %rs45, 254;
	shr.u16 	%rs47, %rs46, 1;
	add.s16 	%rs48, %rs47, %rs44;
	shr.u16 	%rs49, %rs48, 2;
	cvt.u32.u16 	%r146, %rs49;
	and.b32  	%r147, %r146, 255;
	mul.lo.s16 	%rs51, %rs49, 7;
	sub.s16 	%rs52, %rs41, %rs51;
	cvt.u32.u16 	%r148, %rs52;
	and.b32  	%r149, %r148, 255;
	add.s32 	%r83, %r53, %r147;
	add.s32 	%r84, %r54, %r149;
	or.b32  	%r150, %r83, %r84;
	setp.ge.s32 	%p18, %r83, %r2;
	setp.lt.s32 	%p19, %r150, 0;
	setp.ge.s32 	%p20, %r84, %r1;
	or.pred  	%p21, %p18, %p20;
	or.pred  	%p22, %p21, %p19;
	@%p22 bra 	$L__BB0_11;
	ld.param.u64 	%rd32, [_Z10sharpen_3dPiS_S_S_S__param_0];
	mul.lo.s32 	%r151, %r1, %r83;
	mul.lo.s32 	%r152, %r84, 3;
	mad.lo.s32 	%r153, %r151, 3, %r152;
	cvta.to.global.u64 	%rd23, %rd32;
	mul.wide.s32 	%rd24, %r153, 4;
	add.s64 	%rd25, %rd23, %rd24;
	ld.global.u32 	%r154, [%rd25];
	ld.global.u32 	%r155, [%rd34+4];
	mad.lo.s32 	%r228, %r155, %r154, %r228;
	ld.global.u32 	%r156, [%rd25+4];
	mad.lo.s32 	%r229, %r155, %r156, %r229;
	ld.global.u32 	%r157, [%rd25+8];
	mad.lo.s32 	%r230, %r155, %r157, %r230;
$L__BB0_11:
	add.s32 	%r218, %r218, 4;
	add.s64 	%rd34, %rd34, 16;
	bra.uni 	$L__BB0_2;
$L__BB0_12:
	ld.param.u64 	%rd33, [_Z10sharpen_3dPiS_S_S_S__param_1];
	add.s32 	%r158, %r6, %r3;
	add.s32 	%r159, %r7, %r158;
	add.s32 	%r160, %r8, %r159;
	add.s32 	%r161, %r9, %r160;
	add.s32 	%r162, %r10, %r161;
	add.s32 	%r163, %r11, %r162;
	add.s32 	%r164, %r12, %r163;
	add.s32 	%r165, %r13, %r164;
	add.s32 	%r166, %r14, %r165;
	add.s32 	%r167, %r15, %r166;
	add.s32 	%r168, %r16, %r167;
	add.s32 	%r169, %r17, %r168;
	add.s32 	%r170, %r18, %r169;
	add.s32 	%r171, %r19, %r170;
	add.s32 	%r172, %r20, %r171;
	add.s32 	%r173, %r21, %r172;
	add.s32 	%r174, %r22, %r173;
	add.s32 	%r175, %r23, %r174;
	add.s32 	%r176, %r24, %r175;
	add.s32 	%r177, %r25, %r176;
	add.s32 	%r178, %r26, %r177;
	add.s32 	%r179, %r27, %r178;
	add.s32 	%r180, %r28, %r179;
	add.s32 	%r181, %r29, %r180;
	add.s32 	%r182, %r30, %r181;
	add.s32 	%r183, %r31, %r182;
	add.s32 	%r184, %r32, %r183;
	add.s32 	%r185, %r33, %r184;
	add.s32 	%r186, %r34, %r185;
	add.s32 	%r187, %r35, %r186;
	add.s32 	%r188, %r36, %r187;
	add.s32 	%r189, %r37, %r188;
	add.s32 	%r190, %r38, %r189;
	add.s32 	%r191, %r39, %r190;
	add.s32 	%r192, %r40, %r191;
	add.s32 	%r193, %r41, %r192;
	add.s32 	%r194, %r42, %r193;
	add.s32 	%r195, %r43, %r194;
	add.s32 	%r196, %r44, %r195;
	add.s32 	%r197, %r45, %r196;
	add.s32 	%r198, %r46, %r197;
	add.s32 	%r199, %r47, %r198;
	add.s32 	%r200, %r48, %r199;
	add.s32 	%r201, %r49, %r200;
	add.s32 	%r202, %r50, %r201;
	add.s32 	%r203, %r51, %r202;
	add.s32 	%r204, %r52, %r203;
	div.s32 	%r92, %r228, %r204;
	div.s32 	%r205, %r229, %r204;
	div.s32 	%r206, %r230, %r204;
	{ // callseq 0, 0
	.param .b64 param0;
	st.param.b64 	[param0], 12;
	.param .b64 retval0;
	call.uni (retval0), 
	malloc, 
	(
	param0
	);
	ld.param.b64 	%rd26, [retval0];
	} // callseq 0
	st.u32 	[%rd26], %r92;
	st.u32 	[%rd26+4], %r205;
	st.u32 	[%rd26+8], %r206;
	setp.gt.s32 	%p23, %r92, -1;
	mov.u32 	%r207, %ctaid.x;
	mov.u32 	%r208, %ntid.x;
	mov.u32 	%r209, %tid.x;
	mad.lo.s32 	%r210, %r207, %r208, %r209;
	mul.lo.s32 	%r211, %r210, 3;
	cvta.to.global.u64 	%rd27, %rd33;
	mul.wide.s32 	%rd28, %r211, 4;
	add.s64 	%rd6, %rd27, %rd28;
	@%p23 bra 	$L__BB0_14;
	mov.b32 	%r213, 0;
	st.global.u32 	[%rd6], %r213;
	bra.uni 	$L__BB0_17;
$L__BB0_14:
	setp.lt.u32 	%p24, %r92, 256;
	@%p24 bra 	$L__BB0_16;
	mov.b32 	%r212, 255;
	st.global.u32 	[%rd6], %r212;
	bra.uni 	$L__BB0_17;
$L__BB0_16:
	st.global.u32 	[%rd6], %r92;
$L__BB0_17:
	ld.u32 	%r93, [%rd26+4];
	setp.lt.s32 	%p25, %r93, 0;
	@%p25 bra 	$L__BB0_21;
	setp.gt.u32 	%p26, %r93, 255;
	@%p26 bra 	$L__BB0_20;
	st.global.u32 	[%rd6+4], %r93;
	bra.uni 	$L__BB0_22;
$L__BB0_20:
	mov.b32 	%r214, 255;
	st.global.u32 	[%rd6+4], %r214;
	bra.uni 	$L__BB0_22;
$L__BB0_21:
	mov.b32 	%r215, 0;
	st.global.u32 	[%rd6+4], %r215;
$L__BB0_22:
	ld.u32 	%r94, [%rd26+8];
	setp.lt.s32 	%p27, %r94, 0;
	@%p27 bra 	$L__BB0_26;
	setp.gt.u32 	%p28, %r94, 255;
	@%p28 bra 	$L__BB0_25;
	st.global.u32 	[%rd6+8], %r94;
	bra.uni 	$L__BB0_27;
$L__BB0_25:
	mov.b32 	%r216, 255;
	st.global.u32 	[%rd6+8], %r216;
	bra.uni 	$L__BB0_27;
$L__BB0_26:
	mov.b32 	%r217, 0;
	st.global.u32 	[%rd6+8], %r217;
$L__BB0_27:
	{ // callseq 1, 0
	.param .b64 param0;
	st.param.b64 	[param0], %rd26;
	call.uni 
	free, 
	(
	param0
	);
	} // callseq 1
$L__BB0_28:
	ret;

}


// ===== COMPILED SASS (sm_100) =====

	.target	sm_100

	.elftype	@"ET_EXEC"


//--------------------- .note.nv.tkinfo           --------------------------
	.section	.note.nv.tkinfo,"",@"SHT_NOTE"
	.sectionflags	@"SHF_NOTE_NV_TKINFO"
	.tkinfo
        /*0018*/ 	.word	0x00000002
        /*0030*/ 	.string	""
        /*0030*/ 	.string	"ptxas"
        /*0030*/ 	.string	"Cuda compilation tools, release 13.0, V13.0.88"
        /*0030*/ 	.string	"Build cuda_13.0.r13.0/compiler.36424714_0"
        /*0030*/ 	.string	"-arch sm_100 -m 64 "



//--------------------- .note.nv.cuinfo           --------------------------
	.section	.note.nv.cuinfo,"",@"SHT_NOTE"
	.sectionflags	@"SHF_NOTE_NV_CUINFO"
        /*0018*/ 	.short	0x0002
        /*001a*/ 	.short	0x0064
        /*001c*/ 	.short	0x0082
	.zero		2


//--------------------- .nv.info                  --------------------------
	.section	.nv.info,"",@"SHT_CUDA_INFO"
	.align	4


	//----- nvinfo : EIATTR_REGCOUNT
	.align		4
        /*0000*/ 	.byte	0x04, 0x2f
        /*0002*/ 	.short	(.L_1 - .L_0)
	.align		4
.L_0:
        /*0004*/ 	.word	index@(_Z10sharpen_3dPiS_S_S_S_)
        /*0008*/ 	.word	0x00000040


	//----- nvinfo : EIATTR_FRAME_SIZE
	.align		4
.L_1:
        /*000c*/ 	.byte	0x04, 0x11
        /*000e*/ 	.short	(.L_3 - .L_2)
	.align		4
.L_2:
        /*0010*/ 	.word	index@(_Z10sharpen_3dPiS_S_S_S_)
        /*0014*/ 	.word	0x00000000


	//----- nvinfo : EIATTR_MIN_STACK_SIZE
	.align		4
.L_3:
        /*0018*/ 	.byte	0x04, 0x12
        /*001a*/ 	.short	(.L_5 - .L_4)
	.align		4
.L_4:
        /*001c*/ 	.word	index@(_Z10sharpen_3dPiS_S_S_S_)
        /*0020*/ 	.word	0x00000000
.L_5:


//--------------------- .nv.compat                --------------------------
	.section	.nv.compat,"",@"SHT_CUDA_COMPAT_INFO"
	.align	4
        /*0000*/ 	.byte	0x02, 0x09, 0x00, 0x00, 0x02, 0x02, 0x01, 0x00, 0x02, 0x05, 0x05, 0x00, 0x03, 0x07, 0x01, 0x01
        /*0010*/ 	.byte	0x02, 0x03, 0x00, 0x00, 0x02, 0x06, 0x01, 0x00, 0x04, 0x0b, 0x08, 0x00, 0x09, 0x00, 0x00, 0x00
        /*0020*/ 	.byte	0x00, 0x00, 0x00, 0x00


//--------------------- .nv.info._Z10sharpen_3dPiS_S_S_S_ --------------------------
	.section	.nv.info._Z10sharpen_3dPiS_S_S_S_,"",@"SHT_CUDA_INFO"
	.sectionflags	@""
	.align	4


	//----- nvinfo : EIATTR_CUDA_API_VERSION
	.align		4
        /*0000*/ 	.byte	0x04, 0x37
        /*0002*/ 	.short	(.L_7 - .L_6)
.L_6:
        /*0004*/ 	.word	0x00000082


	//----- nvinfo : EIATTR_KPARAM_INFO
	.align		4
.L_7:
        /*0008*/ 	.byte	0x04, 0x17
        /*000a*/ 	.short	(.L_9 - .L_8)
.L_8:
        /*000c*/ 	.word	0x00000000
        /*0010*/ 	.short	0x0004
        /*0012*/ 	.short	0x0020
        /*0014*/ 	.byte	0x00, 0xf5, 0x21, 0x00


	//----- nvinfo : EIATTR_KPARAM_INFO
	.align		4
.L_9:
        /*0018*/ 	.byte	0x04, 0x17
        /*001a*/ 	.short	(.L_11 - .L_10)
.L_10:
        /*001c*/ 	.word	0x00000000
        /*0020*/ 	.short	0x0003
        /*0022*/ 	.short	0x0018
        /*0024*/ 	.byte	0x00, 0xf5, 0x21, 0x00


	//----- nvinfo : EIATTR_KPARAM_INFO
	.align		4
.L_11:
        /*0028*/ 	.byte	0x04, 0x17
        /*002a*/ 	.short	(.L_13 - .L_12)
.L_12:
        /*002c*/ 	.word	0x00000000
        /*0030*/ 	.short	0x0002
        /*0032*/ 	.short	0x0010
        /*0034*/ 	.byte	0x00, 0xf5, 0x21, 0x00


	//----- nvinfo : EIATTR_KPARAM_INFO
	.align		4
.L_13:
        /*0038*/ 	.byte	0x04, 0x17
        /*003a*/ 	.short	(.L_15 - .L_14)
.L_14:
        /*003c*/ 	.word	0x00000000
        /*0040*/ 	.short	0x0001
        /*0042*/ 	.short	0x0008
        /*0044*/ 	.byte	0x00, 0xf5, 0x21, 0x00


	//----- nvinfo : EIATTR_KPARAM_INFO
	.align		4
.L_15:
        /*0048*/ 	.byte	0x04, 0x17
        /*004a*/ 	.short	(.L_17 - .L_16)
.L_16:
        /*004c*/ 	.word	0x00000000
        /*0050*/ 	.short	0x0000
        /*0052*/ 	.short	0x0000
        /*0054*/ 	.byte	0x00, 0xf5, 0x21, 0x00


	//----- nvinfo : EIATTR_SPARSE_MMA_MASK
	.align		4
.L_17:
        /*0058*/ 	.byte	0x03, 0x50
        /*005a*/ 	.short	0x0000


	//----- nvinfo : EIATTR_MAXREG_COUNT
	.align		4
        /*005c*/ 	.byte	0x03, 0x1b
        /*005e*/ 	.short	0x00ff


	//----- nvinfo : EIATTR_EXTERNS
	.align		4
        /*0060*/ 	.byte	0x04, 0x0f
        /*0062*/ 	.short	(.L_19 - .L_18)


	//   ....[0]....
	.align		4
.L_18:
        /*0064*/ 	.word	index@(free)


	//   ....[1]....
	.align		4
        /*0068*/ 	.word	index@(malloc)


	//----- nvinfo : EIATTR_MERCURY_ISA_VERSION
	.align		4
.L_19:
        /*006c*/ 	.byte	0x03, 0x5f
        /*006e*/ 	.short	0x0101


	//----- nvinfo : EIATTR_VRC_CTA_INIT_COUNT
	.align		4
        /*0070*/ 	.byte	0x02, 0x4a
	.zero		1
	.zero		1


	//----- nvinfo : EIATTR_SYSCALL_OFFSETS
	.align		4
        /*0074*/ 	.byte	0x04, 0x46
        /*0076*/ 	.short	(.L_21 - .L_20)


	//   ....[0]....
.L_20:
        /*0078*/ 	.word	0x000015b0


	//   ....[1]....
        /*007c*/ 	.word	0x00001880


	//----- nvinfo : EIATTR_EXIT_INSTR_OFFSETS
	.align		4
.L_21:
        /*0080*/ 	.byte	0x04, 0x1c
        /*0082*/ 	.short	(.L_23 - .L_22)


	//   ....[0]....
.L_22:
        /*0084*/ 	.word	0x00000100


	//   ....[1]....
        /*0088*/ 	.word	0x00001890


	//----- nvinfo : EIATTR_CRS_STACK_SIZE
	.align		4
.L_23:
        /*008c*/ 	.byte	0x04, 0x1e
        /*008e*/ 	.short	(.L_25 - .L_24)
.L_24:
        /*0090*/ 	.word	0x00000000


	//----- nvinfo : EIATTR_CBANK_PARAM_SIZE
	.align		4
.L_25:
        /*0094*/ 	.byte	0x03, 0x19
        /*0096*/ 	.short	0x0028


	//----- nvinfo : EIATTR_PARAM_CBANK
	.align		4
        /*0098*/ 	.byte	0x04, 0x0a
        /*009a*/ 	.short	(.L_27 - .L_26)
	.align		4
.L_26:
        /*009c*/ 	.word	index@(.nv.constant0._Z10sharpen_3dPiS_S_S_S_)
        /*00a0*/ 	.short	0x0380
        /*00a2*/ 	.short	0x0028


	//----- nvinfo : EIATTR_SW_WAR
	.align		4
.L_27:
        /*00a4*/ 	.byte	0x04, 0x36
        /*00a6*/ 	.short	(.L_29 - .L_28)
.L_28:
        /*00a8*/ 	.word	0x00000008
.L_29:


//--------------------- .nv.callgraph             --------------------------
	.section	.nv.callgraph,"",@"SHT_CUDA_CALLGRAPH"
	.align	4
	.sectionentsize	8
	.align		4
        /*0000*/ 	.word	0x00000000
	.align		4
        /*0004*/ 	.word	0xffffffff
	.align		4
        /*0008*/ 	.word	index@(_Z10sharpen_3dPiS_S_S_S_)
	.align		4
        /*000c*/ 	.word	index@(free)
	.align		4
        /*0010*/ 	.word	index@(_Z10sharpen_3dPiS_S_S_S_)
	.align		4
        /*0014*/ 	.word	index@(malloc)
	.align		4
        /*0018*/ 	.word	0x00000000
	.align		4
        /*001c*/ 	.word	0xfffffffe
	.align		4
        /*0020*/ 	.word	0x00000000
	.align		4
        /*0024*/ 	.word	0xfffffffd
	.align		4
        /*0028*/ 	.word	0x00000000
	.align		4
        /*002c*/ 	.word	0xfffffffc


//--------------------- .nv.constant4             --------------------------
	.section	.nv.constant4,"a",@progbits
	.align	8
	.align		8
.nv.constant4:
        /*0000*/ 	.dword	free
	.align		8
        /*0008*/ 	.dword	malloc


//--------------------- .text._Z10sharpen_3dPiS_S_S_S_ --------------------------
	.section	.text._Z10sharpen_3dPiS_S_S_S_,"ax",@progbits
	.align	128
        .global         _Z10sharpen_3dPiS_S_S_S_
        .type           _Z10sharpen_3dPiS_S_S_S_,@function
        .size           _Z10sharpen_3dPiS_S_S_S_,(.L_x_15 - _Z10sharpen_3dPiS_S_S_S_)
        .other          _Z10sharpen_3dPiS_S_S_S_,@"STO_CUDA_ENTRY STV_DEFAULT"
_Z10sharpen_3dPiS_S_S_S_:
.text._Z10sharpen_3dPiS_S_S_S_:
[----:B------:R-:W0:Y:S08]  /*0000*/  LDC R1, c[0x0][0x37c] ;  /* 0x0000df00ff017b82 */ /* 0x000e300000000800 */
[----:B------:R-:W1:Y:S01]  /*0010*/  LDC.64 R2, c[0x0][0x390] ;  /* 0x0000e400ff027b82 */ /* 0x000e620000000a00 */
[----:B------:R-:W1:Y:S07]  /*0020*/  LDCU.64 UR36, c[0x0][0x358] ;  /* 0x00006b00ff2477ac */ /* 0x000e6e0008000a00 */
[----:B------:R-:W2:Y:S01]  /*0030*/  LDC.64 R4, c[0x0][0x398] ;  /* 0x0000e600ff047b82 */ /* 0x000ea20000000a00 */
[----:B-1----:R-:W3:Y:S04]  /*0040*/  LDG.E R2, desc[UR36][R2.64] ;  /* 0x0000002402027981 */ /* 0x002ee8000c1e1900 */
[----:B--2---:R-:W2:Y:S03]  /*0050*/  LDG.E R4, desc[UR36][R4.64] ;  /* 0x0000002404047981 */ /* 0x004ea6000c1e1900 */
[----:B------:R-:W1:Y:S01]  /*0060*/  S2UR UR4, SR_CTAID.X ;  /* 0x00000000000479c3 */ /* 0x000e620000002500 */
[----:B------:R-:W1:Y:S07]  /*0070*/  S2R R0, SR_TID.X ;  /* 0x0000000000007919 */ /* 0x000e6e0000002100 */
[----:B------:R-:W1:Y:S02]  /*0080*/  LDC R49, c[0x0][0x360] ;  /* 0x0000d800ff317b82 */ /* 0x000e640000000800 */
[----:B-1----:R-:W-:-:S04]  /*0090*/  IMAD R49, R49, UR4, R0 ;  /* 0x0000000431317c24 */ /* 0x002fc8000f8e0200 */
[----:B------:R-:W-:Y:S01]  /*00a0*/  IMAD R54, R49, 0x3, RZ ;  /* 0x0000000331367824 */ /* 0x000fe200078e02ff */
[----:B---3--:R-:W-:Y:S02]  /*00b0*/  R2UR UR18, R2 ;  /* 0x00000000021272ca */ /* 0x008fe400000e0000 */
[----:B--2---:R-:W-:-:S11]  /*00c0*/  R2UR UR19, R4 ;  /* 0x00000000041372ca */ /* 0x004fd600000e0000 */
[----:B------:R-:W-:-:S04]  /*00d0*/  UIMAD UR6, UR18, 0x3, URZ ;  /* 0x00000003120678a4 */ /* 0x000fc8000f8e02ff */
[----:B------:R-:W-:-:S06]  /*00e0*/  UIMAD UR4, UR19, UR6, URZ ;  /* 0x00000006130472a4 */ /* 0x000fcc000f8e02ff */
[----:B------:R-:W-:-:S13]  /*00f0*/  ISETP.GE.AND P0, PT, R54, UR4, PT ;  /* 0x0000000436007c0c */ /* 0x000fda000bf06270 */
[----:B0-----:R-:W-:Y:S05]  /*0100*/  @P0 EXIT ;  /* 0x000000000000094d */ /* 0x001fea0003800000 */
[----:B------:R-:W0:Y:S01]  /*0110*/  LDC.64 R32, c[0x0][0x3a0] ;  /* 0x0000e800ff207b82 */ /* 0x000e220000000a00 */
[----:B------:R-:W-:Y:S01]  /*0120*/  IABS R55, UR6 ;  /* 0x0000000600377c13 */ /* 0x000fe20008000000 */
[----:B------:R-:W1:Y:S01]  /*0130*/  LDCU.64 UR4, c[0x0][0x3a0] ;  /* 0x00007400ff0477ac */ /* 0x000e620008000a00 */
[----:B0-----:R-:W2:Y:S04]  /*0140*/  LDG.E R57, desc[UR36][R32.64+0xc] ;  /* 0x00000c2420397981 */ /* 0x001ea8000c1e1900 */
[----:B------:R-:W3:Y:S04]  /*0150*/  LDG.E R53, desc[UR36][R32.64+0x10] ;  /* 0x0000102420357981 */ /* 0x000ee8000c1e1900 */
[----:B------:R-:W4:Y:S04]  /*0160*/  LDG.E R52, desc[UR36][R32.64+0x14] ;  /* 0x0000142420347981 */ /* 0x000f28000c1e1900 */
[----:B------:R-:W4:Y:S04]  /*0170*/  LDG.E R50, desc[UR36][R32.64+0x18] ;  /* 0x0000182420327981 */ /* 0x000f28000c1e1900 */
[----:B------:R-:W4:Y:S04]  /*0180*/  LDG.E R51, desc[UR36][R32.64+0x1c] ;  /* 0x00001c2420337981 */ /* 0x000f28000c1e1900 */
[----:B------:R-:W4:Y:S01]  /*0190*/  LDG.E R48, desc[UR36][R32.64+0x20] ;  /* 0x0000202420307981 */ /* 0x000f22000c1e1900 */
[----:B------:R-:W0:Y:S03]  /*01a0*/  I2F.RP R56, R55 ;  /* 0x0000003700387306 */ /* 0x000e260000209400 */
[----:B------:R-:W5:Y:S04]  /*01b0*/  LDG.E R0, desc[UR36][R32.64] ;  /* 0x0000002420007981 */ /* 0x000f68000c1e1900 */
[----:B------:R-:W5:Y:S04]  /*01c0*/  LDG.E R3, desc[UR36][R32.64+0x4] ;  /* 0x0000042420037981 */ /* 0x000f68000c1e1900 */
[----:B------:R-:W5:Y:S01]  /*01d0*/  LDG.E R2, desc[UR36][R32.64+0x8] ;  /* 0x0000082420027981 */ /* 0x000f62000c1e1900 */
[----:B0-----:R-:W0:Y:S03]  /*01e0*/  MUFU.RCP R56, R56 ;  /* 0x0000003800387308 */ /* 0x001e260000001000 */
[----:B------:R-:W5:Y:S04]  /*01f0*/  LDG.E R4, desc[UR36][R32.64+0x24] ;  /* 0x0000242420047981 */ /* 0x000f68000c1e1900 */
[----:B------:R-:W5:Y:S04]  /*0200*/  LDG.E R5, desc[UR36][R32.64+0x28] ;  /* 0x0000282420057981 */ /* 0x000f68000c1e1900 */
[----:B------:R-:W5:Y:S04]  /*0210*/  LDG.E R6, desc[UR36][R32.64+0x2c] ;  /* 0x00002c2420067981 */ /* 0x000f68000c1e1900 */
[----:B------:R-:W5:Y:S01]  /*0220*/  LDG.E R7, desc[UR36][R32.64+0x30] ;  /* 0x0000302420077981 */ /* 0x000f62000c1e1900 */
[----:B0-----:R-:W-:-:S03]  /*0230*/  VIADD R30, R56, 0xffffffe ;  /* 0x0ffffffe381e7836 */ /* 0x001fc60000000000 */
[----:B------:R-:W5:Y:S01]  /*0240*/  LDG.E R8, desc[UR36][R32.64+0x34] ;  /* 0x0000342420087981 */ /* 0x000f62000c1e1900 */
[----:B------:R0:W1:Y:S03]  /*0250*/  F2I.FTZ.U32.TRUNC.NTZ R31, R30 ;  /* 0x0000001e001f7305 */ /* 0x000066000021f000 */
[----:B------:R-:W5:Y:S04]  /*0260*/  LDG.E R9, desc[UR36][R32.64+0x38] ;  /* 0x0000382420097981 */ /* 0x000f68000c1e1900 */
[----:B------:R-:W5:Y:S01]  /*0270*/  LDG.E R10, desc[UR36][R32.64+0x3c] ;  /* 0x00003c24200a7981 */ /* 0x000f62000c1e1900 */
[----:B0-----:R-:W-:-:S03]  /*0280*/  IMAD.MOV.U32 R30, RZ, RZ, RZ ;  /* 0x000000ffff1e7224 */ /* 0x001fc600078e00ff */
[----:B------:R-:W5:Y:S04]  /*0290*/  LDG.E R11, desc[UR36][R32.64+0x40] ;  /* 0x00004024200b7981 */ /* 0x000f68000c1e1900 */
[----:B------:R-:W5:Y:S01]  /*02a0*/  LDG.E R12, desc[UR36][R32.64+0x44] ;  /* 0x00004424200c7981 */ /* 0x000f62000c1e1900 */
[----:B-1----:R-:W-:-:S03]  /*02b0*/  IMAD.MOV R58, RZ, RZ, -R31 ;  /* 0x000000ffff3a7224 */ /* 0x002fc600078e0a1f */
[----:B------:R-:W5:Y:S01]  /*02c0*/  LDG.E R13, desc[UR36][R32.64+0x48] ;  /* 0x00004824200d7981 */ /* 0x000f62000c1e1900 */
[----:B------:R-:W-:-:S03]  /*02d0*/  IMAD R59, R58, R55, RZ ;  /* 0x000000373a3b7224 */ /* 0x000fc600078e02ff */
[----:B------:R-:W5:Y:S01]  /*02e0*/  LDG.E R14, desc[UR36][R32.64+0x4c] ;  /* 0x00004c24200e7981 */ /* 0x000f62000c1e1900 */
[----:B------:R-:W-:-:S03]  /*02f0*/  IMAD.HI.U32 R31, R31, R59, R30 ;  /* 0x0000003b1f1f7227 */ /* 0x000fc600078e001e */
[----:B------:R-:W5:Y:S04]  /*0300*/  LDG.E R15, desc[UR36][R32.64+0x50] ;  /* 0x00005024200f7981 */ /* 0x000f68000c1e1900 */
        /* <DEDUP_REMOVED lines=27> */
[----:B------:R0:W5:Y:S01]  /*04c0*/  LDG.E R47, desc[UR36][R32.64+0xc0] ;  /* 0x0000c024202f7981 */ /* 0x000162000c1e1900 */
[----:B------:R-:W-:Y:S01]  /*04d0*/  UIADD3 UR13, UP0, UPT, UR4, 0x8, URZ ;  /* 0x00000008040d7890 */ /* 0x000fe2000ff1e0ff */
[----:B------:R-:W-:-:S03]  /*04e0*/  UMOV UR20, 0xffffffd0 ;  /* 0xffffffd000147882 */ /* 0x000fc60000000000 */
[----:B------:R-:W-:Y:S01]  /*04f0*/  UIADD3.X UR14, UPT, UPT, URZ, UR5, URZ, UP0, !UPT ;  /* 0x00000005ff0e7290 */ /* 0x000fe200087fe4ff */
[----:B0-----:R-:W-:Y:S02]  /*0500*/  IABS R32, R54 ;  /* 0x0000003600207213 */ /* 0x001fe40000000000 */
[----:B------:R-:W-:Y:S02]  /*0510*/  IABS R33, UR6 ;  /* 0x0000000600217c13 */ /* 0x000fe40008000000 */
[----:B------:R-:W-:Y:S01]  /*0520*/  LOP3.LUT R54, R54, UR6, RZ, 0x3c, !PT ;  /* 0x0000000636367c12 */ /* 0x000fe2000f8e3cff */
[----:B------:R-:W-:-:S03]  /*0530*/  IMAD.HI.U32 R31, R31, R32, RZ ;  /* 0x000000201f1f7227 */ /* 0x000fc600078e00ff */
[----:B------:R-:W-:Y:S01]  /*0540*/  ISETP.GE.AND P2, PT, R54, RZ, PT ;  /* 0x000000ff3600720c */ /* 0x000fe20003f46270 */
[----:B------:R-:W-:-:S04]  /*0550*/  IMAD.MOV R33, RZ, RZ, -R33 ;  /* 0x000000ffff217224 */ /* 0x000fc800078e0a21 */
[----:B------:R-:W-:-:S05]  /*0560*/  IMAD R30, R31, R33, R32 ;  /* 0x000000211f1e7224 */ /* 0x000fca00078e0220 */
[----:B------:R-:W-:-:S13]  /*0570*/  ISETP.GT.U32.AND P1, PT, R55, R30, PT ;  /* 0x0000001e3700720c */ /* 0x000fda0003f24070 */
[----:B------:R-:W-:Y:S02]  /*0580*/  @!P1 IMAD.IADD R30, R30, 0x1, -R55 ;  /* 0x000000011e1e9824 */ /* 0x000fe400078e0a37 */
[----:B------:R-:W-:Y:S01]  /*0590*/  @!P1 VIADD R31, R31, 0x1 ;  /* 0x000000011f1f9836 */ /* 0x000fe20000000000 */
[----:B------:R-:W-:Y:S02]  /*05a0*/  ISETP.NE.AND P1, PT, RZ, UR6, PT ;  /* 0x00000006ff007c0c */ /* 0x000fe4000bf25270 */
[----:B------:R-:W-:-:S13]  /*05b0*/  ISETP.GE.U32.AND P0, PT, R30, R55, PT ;  /* 0x000000371e00720c */ /* 0x000fda0003f06070 */
[----:B------:R-:W-:-:S04]  /*05c0*/  @P0 VIADD R31, R31, 0x1 ;  /* 0x000000011f1f0836 */ /* 0x000fc80000000000 */
[----:B------:R-:W-:Y:S01]  /*05d0*/  @!P2 IMAD.MOV R31, RZ, RZ, -R31 ;  /* 0x000000ffff1fa224 */ /* 0x000fe200078e0a1f */
[----:B------:R-:W-:-:S05]  /*05e0*/  @!P1 LOP3.LUT R31, RZ, UR6, RZ, 0x33, !PT ;  /* 0x00000006ff1f9c12 */ /* 0x000fca000f8e33ff */
[----:B------:R-:W-:-:S04]  /*05f0*/  IMAD.MOV R30, RZ, RZ, -R31 ;  /* 0x000000ffff1e7224 */ /* 0x000fc800078e0a1f */
[----:B------:R-:W-:-:S04]  /*0600*/  IMAD R30, R30, UR18, R49 ;  /* 0x000000121e1e7c24 */ /* 0x000fc8000f8e0231 */
[----:B------:R-:W-:-:S04]  /*0610*/  IMAD R30, R30, 0x3, RZ ;  /* 0x000000031e1e7824 */ /* 0x000fc800078e02ff */
[----:B------:R-:W-:Y:S01]  /*0620*/  IMAD.HI R30, R30, 0x55555556, RZ ;  /* 0x555555561e1e7827 */ /* 0x000fe200078e02ff */
[----:B--2---:R-:W-:Y:S02]  /*0630*/  R2UR UR11, R57 ;  /* 0x00000000390b72ca */ /* 0x004fe400000e0000 */
[----:B---3--:R-:W-:Y:S02]  /*0640*/  R2UR UR10, R53 ;  /* 0x00000000350a72ca */ /* 0x008fe400000e0000 */
[----:B----4-:R-:W-:Y:S02]  /*0650*/  R2UR UR8, R52 ;  /* 0x00000000340872ca */ /* 0x010fe400000e0000 */
[----:B------:R-:W-:Y:S02]  /*0660*/  LEA.HI R52, R30, R30, RZ, 0x1 ;  /* 0x0000001e1e347211 */ /* 0x000fe400078f08ff */
[----:B------:R-:W-:Y:S01]  /*0670*/  R2UR UR9, R50 ;  /* 0x00000000320972ca */ /* 0x000fe200000e0000 */
[----:B------:R-:W-:-:S02]  /*0680*/  IMAD.MOV.U32 R50, RZ, RZ, RZ ;  /* 0x000000ffff327224 */ /* 0x000fc400078e00ff */
[----:B------:R-:W-:Y:S01]  /*0690*/  VIADD R52, R52, 0xfffffffd ;  /* 0xfffffffd34347836 */ /* 0x000fe20000000000 */
[----:B------:R-:W-:Y:S01]  /*06a0*/  R2UR UR6, R51 ;  /* 0x00000000330672ca */ /* 0x000fe200000e0000 */
[----:B------:R-:W-:Y:S01]  /*06b0*/  VIADD R51, R31, 0xfffffffd ;  /* 0xfffffffd1f337836 */ /* 0x000fe20000000000 */
[----:B------:R-:W-:Y:S02]  /*06c0*/  R2UR UR7, R48 ;  /* 0x00000000300772ca */ /* 0x000fe400000e0000 */
[----:B------:R-:W-:-:S13]  /*06d0*/  CS2R R48, SRZ ;  /* 0x0000000000307805 */ /* 0x000fda000001ff00 */
.L_x_3:
[----:B------:R-:W-:Y:S01]  /*06e0*/  UIADD3 UR4, UPT, UPT, UR20, 0x30, URZ ;  /* 0x0000003014047890 */ /* 0x000fe2000fffe0ff */
[----:B------:R-:W-:Y:S03]  /*06f0*/  BSSY.RECONVERGENT B0, `(.L_x_0) ;  /* 0x0000027000007945 */ /* 0x000fe60003800200 */
[----:B------:R-:W-:-:S04]  /*0700*/  ULOP3.LUT UR5, UR4, 0xff, URZ, 0xc0, !UPT ;  /* 0x000000ff04057892 */ /* 0x000fc8000f8ec0ff */
[----:B------:R-:W-:-:S04]  /*0710*/  UIMAD UR5, UR5, 0x25, URZ ;  /* 0x00000025050578a4 */ /* 0x000fc8000f8e02ff */
[----:B------:R-:W-:-:S04]  /*0720*/  USHF.R.U32.HI UR5, URZ, 0x8, UR5 ;  /* 0x00000008ff057899 */ /* 0x000fc80008011605 */
[----:B------:R-:W-:-:S04]  /*0730*/  UIADD3 UR12, UPT, UPT, URZ, -UR5, URZ ;  /* 0x80000005ff0c7290 */ /* 0x000fc8000fffe0ff */
[----:B------:R-:W-:-:S04]  /*0740*/  UPRMT UR12, UR12, 0x7710, URZ ;  /* 0x000077100c0c7896 */ /* 0x000fc800080000ff */
[----:B------:R-:W-:-:S04]  /*0750*/  UIADD3 UR12, UPT, UPT, UR4, UR12, URZ ;  /* 0x0000000c040c7290 */ /* 0x000fc8000fffe0ff */
[----:B------:R-:W-:-:S04]  /*0760*/  ULOP3.LUT UR12, UR12, 0xfe, URZ, 0xc0, !UPT ;  /* 0x000000fe0c0c7892 */ /* 0x000fc8000f8ec0ff */
[----:B------:R-:W-:-:S04]  /*0770*/  ULEA.HI UR12, UR12, UR5, URZ, 0x1f ;  /* 0x000000050c0c7291 */ /* 0x000fc8000f8ff8ff */
[----:B------:R-:W-:-:S04]  /*0780*/  USHF.R.U32.HI UR12, URZ, 0x2, UR12 ;  /* 0x00000002ff0c7899 */ /* 0x000fc8000801160c */
[----:B------:R-:W-:Y:S02]  /*0790*/  UPRMT UR5, UR12, 0x9910, URZ ;  /* 0x000099100c057896 */ /* 0x000fe400080000ff */
[----:B------:R-:W-:Y:S02]  /*07a0*/  ULOP3.LUT UR12, UR12, 0xff, URZ, 0xc0, !UPT ;  /* 0x000000ff0c0c7892 */ /* 0x000fe4000f8ec0ff */
[----:B------:R-:W-:-:S04]  /*07b0*/  UIMAD UR5, UR5, 0x7, URZ ;  /* 0x00000007050578a4 */ /* 0x000fc8000f8e02ff */
[----:B------:R-:W-:Y:S01]  /*07c0*/  UIADD3 UR5, UPT, UPT, URZ, -UR5, URZ ;  /* 0x80000005ff057290 */ /* 0x000fe2000fffe0ff */
[----:B------:R-:W-:-:S03]  /*07d0*/  VIADD R53, R51, UR12 ;  /* 0x0000000c33357c36 */ /* 0x000fc60008000000 */
[----:B------:R-:W-:-:S04]  /*07e0*/  UPRMT UR5, UR5, 0x7710, URZ ;  /* 0x0000771005057896 */ /* 0x000fc800080000ff */
[----:B------:R-:W-:-:S03]  /*07f0*/  UIADD3 UR4, UPT, UPT, UR4, UR5, URZ ;  /* 0x0000000504047290 */ /* 0x000fc6000fffe0ff */
[----:B------:R-:W-:Y:S01]  /*0800*/  UMOV UR5, UR14 ;  /* 0x0000000e00057c82 */ /* 0x000fe20008000000 */
[----:B------:R-:W-:-:S06]  /*0810*/  ULOP3.LUT UR4, UR4, 0xff, URZ, 0xc0, !UPT ;  /* 0x000000ff04047892 */ /* 0x000fcc000f8ec0ff */
[----:B------:R-:W-:Y:S01]  /*0820*/  VIADD R32, R52, UR4 ;  /* 0x0000000434207c36 */ /* 0x000fe20008000000 */
[----:B------:R-:W-:-:S04]  /*0830*/  UMOV UR4, UR13 ;  /* 0x0000000d00047c82 */ /* 0x000fc80008000000 */
[----:B------:R-:W-:Y:S02]  /*0840*/  ISETP.GE.AND P0, PT, R32, UR18, PT ;  /* 0x0000001220007c0c */ /* 0x000fe4000bf06270 */
[C---:B------:R-:W-:Y:S02]  /*0850*/  LOP3.LUT R30, R53.reuse, R32, RZ, 0xfc, !PT ;  /* 0x00000020351e7212 */ /* 0x040fe400078efcff */
[----:B------:R-:W-:-:S04]  /*0860*/  ISETP.GE.OR P0, PT, R53, UR19, P0 ;  /* 0x0000001335007c0c */ /* 0x000fc80008706670 */
[----:B------:R-:W-:-:S13]  /*0870*/  ISETP.LT.OR P0, PT, R30, RZ, P0 ;  /* 0x000000ff1e00720c */ /* 0x000fda0000701670 */
[----:B------:R-:W-:Y:S05]  /*0880*/  @P0 BRA `(.L_x_1) ;  /* 0x0000000000340947 */ /* 0x000fea0003800000 */
[----:B------:R-:W0:Y:S01]  /*0890*/  LDC.64 R30, c[0x0][0x380] ;  /* 0x0000e000ff1e7b82 */ /* 0x000e220000000a00 */
[----:B------:R-:W-:Y:S02]  /*08a0*/  IMAD R53, R53, UR18, R32 ;  /* 0x0000001235357c24 */ /* 0x000fe4000f8e0220 */
[----:B------:R-:W-:Y:S02]  /*08b0*/  IMAD.U32 R32, RZ, RZ, UR4 ;  /* 0x00000004ff207e24 */ /* 0x000fe4000f8e00ff */
[----:B------:R-:W-:Y:S02]  /*08c0*/  IMAD R53, R53, 0x3, RZ ;  /* 0x0000000335357824 */ /* 0x000fe400078e02ff */
[----:B------:R-:W-:-:S05]  /*08d0*/  IMAD.U32 R33, RZ, RZ, UR5 ;  /* 0x00000005ff217e24 */ /* 0x000fca000f8e00ff */
[----:B------:R-:W2:Y:S01]  /*08e0*/  LDG.E R32, desc[UR36][R32.64+-0x8] ;  /* 0xfffff82420207981 */ /* 0x000ea2000c1e1900 */
[----:B0-----:R-:W-:-:S05]  /*08f0*/  IMAD.WIDE R30, R53, 0x4, R30 ;  /* 0x00000004351e7825 */ /* 0x001fca00078e021e */
[----:B------:R-:W2:Y:S04]  /*0900*/  LDG.E R53, desc[UR36][R30.64] ;  /* 0x000000241e357981 */ /* 0x000ea8000c1e1900 */
[----:B------:R-:W3:Y:S04]  /*0910*/  LDG.E R54, desc[UR36][R30.64+0x4] ;  /* 0x000004241e367981 */ /* 0x000ee8000c1e1900 */
[----:B------:R-:W4:Y:S01]  /*0920*/  LDG.E R55, desc[UR36][R30.64+0x8] ;  /* 0x000008241e377981 */ /* 0x000f22000c1e1900 */
[----:B--2---:R-:W-:Y:S02]  /*0930*/  IMAD R50, R53, R32, R50 ;  /* 0x0000002035327224 */ /* 0x004fe400078e0232 */
[----:B---3--:R-:W-:-:S02]  /*0940*/  IMAD R49, R32, R54, R49 ;  /* 0x0000003620317224 */ /* 0x008fc400078e0231 */
[----:B----4-:R-:W-:-:S07]  /*0950*/  IMAD R48, R32, R55, R48 ;  /* 0x0000003720307224 */ /* 0x010fce00078e0230 */
.L_x_1:
[----:B------:R-:W-:Y:S05]  /*0960*/  BSYNC.RECONVERGENT B0 ;  /* 0x0000000000007941 */ /* 0x000fea0003800200 */
.L_x_0:
[----:B------:R-:W-:-:S09]  /*0970*/  UISETP.NE.AND UP0, UPT, UR20, URZ, UPT ;  /* 0x000000ff1400728c */ /* 0x000fd2000bf05270 */
[----:B------:R-:W-:Y:S05]  /*0980*/  BRA.U !UP0, `(.L_x_2) ;  /* 0x0000000508cc7547 */ /* 0x000fea000b800000 */
[----:B------:R-:W-:Y:S01]  /*0990*/  UIADD3 UR12, UPT, UPT, UR20, 0x31, URZ ;  /* 0x00000031140c7890 */ /* 0x000fe2000fffe0ff */
[----:B------:R-:W-:-:S03]  /*09a0*/  IMAD.U32 R33, RZ, RZ, UR5 ;  /* 0x00000005ff217e24 */ /* 0x000fc6000f8e00ff */
[----:B------:R-:W-:-:S04]  /*09b0*/  UPRMT UR13, UR12, 0x9910, URZ ;  /* 0x000099100c0d7896 */ /* 0x000fc800080000ff */
[----:B------:R-:W-:-:S04]  /*09c0*/  UIMAD UR13, UR13, 0x25, URZ ;  /* 0x000000250d0d78a4 */ /* 0x000fc8000f8e02ff */
[----:B------:R-:W-:-:S04]  /*09d0*/  ULOP3.LUT UR13, UR13, 0xffff, URZ, 0xc0, !UPT ;  /* 0x0000ffff0d0d7892 */ /* 0x000fc8000f8ec0ff */
[----:B------:R-:W-:-:S04]  /*09e0*/  USHF.R.U32.HI UR13, URZ, 0x8, UR13 ;  /* 0x00000008ff0d7899 */ /* 0x000fc8000801160d */
[----:B------:R-:W-:-:S04]  /*09f0*/  UIADD3 UR14, UPT, UPT, URZ, -UR13, URZ ;  /* 0x8000000dff0e7290 */ /* 0x000fc8000fffe0ff */
[----:B------:R-:W-:-:S04]  /*0a00*/  UPRMT UR14, UR14, 0x7710, URZ ;  /* 0x000077100e0e7896 */ /* 0x000fc800080000ff */
[----:B------:R-:W-:-:S04]  /*0a10*/  UIADD3 UR14, UPT, UPT, UR12, UR14, URZ ;  /* 0x0000000e0c0e7290 */ /* 0x000fc8000fffe0ff */
[----:B------:R-:W-:-:S04]  /*0a20*/  ULOP3.LUT UR14, UR14, 0xfe, URZ, 0xc0, !UPT ;  /* 0x000000fe0e0e7892 */ /* 0x000fc8000f8ec0ff */
[----:B------:R-:W-:-:S04]  /*0a30*/  ULEA.HI UR14, UR14, UR13, URZ, 0x1f ;  /* 0x0000000d0e0e7291 */ /* 0x000fc8000f8ff8ff */
[----:B------:R-:W-:-:S04]  /*0a40*/  ULOP3.LUT UR14, UR14, 0xfc, URZ, 0xc0, !UPT ;  /* 0x000000fc0e0e7892 */ /* 0x000fc8000f8ec0ff */
[----:B------:R-:W-:-:S04]  /*0a50*/  USHF.R.U32.HI UR14, URZ, 0x2, UR14 ;  /* 0x00000002ff0e7899 */ /* 0x000fc8000801160e */
[----:B------:R-:W-:Y:S02]  /*0a60*/  UPRMT UR13, UR14, 0x9910, URZ ;  /* 0x000099100e0d7896 */ /* 0x000fe400080000ff */
[----:B------:R-:W-:Y:S02]  /*0a70*/  ULOP3.LUT UR14, UR14, 0xff, URZ, 0xc0, !UPT ;  /* 0x000000ff0e0e7892 */ /* 0x000fe4000f8ec0ff */
[----:B------:R-:W-:-:S04]  /*0a80*/  UIMAD UR13, UR13, 0x7, URZ ;  /* 0x000000070d0d78a4 */ /* 0x000fc8000f8e02ff */
[----:B------:R-:W-:Y:S01]  /*0a90*/  UIADD3 UR13, UPT, UPT, URZ, -UR13, URZ ;  /* 0x8000000dff0d7290 */ /* 0x000fe2000fffe0ff */
[----:B------:R-:W-:-:S03]  /*0aa0*/  VIADD R53, R51, UR14 ;  /* 0x0000000e33357c36 */ /* 0x000fc60008000000 */
[----:B------:R-:W-:-:S04]  /*0ab0*/  UPRMT UR13, UR13, 0x7710, URZ ;  /* 0x000077100d0d7896 */ /* 0x000fc800080000ff */
[----:B------:R-:W-:-:S04]  /*0ac0*/  UIADD3 UR12, UPT, UPT, UR12, UR13, URZ ;  /* 0x0000000d0c0c7290 */ /* 0x000fc8000fffe0ff */
[----:B------:R-:W-:-:S06]  /*0ad0*/  ULOP3.LUT UR12, UR12, 0xff, URZ, 0xc0, !UPT ;  /* 0x000000ff0c0c7892 */ /* 0x000fcc000f8ec0ff */
[----:B------:R-:W-:-:S04]  /*0ae0*/  IADD3 R32, PT, PT, R52, UR12, RZ ;  /* 0x0000000c34207c10 */ /* 0x000fc8000fffe0ff */
[----:B------:R-:W-:Y:S02]  /*0af0*/  ISETP.GE.AND P0, PT, R32, UR18, PT ;  /* 0x0000001220007c0c */ /* 0x000fe4000bf06270 */
[C---:B------:R-:W-:Y:S02]  /*0b00*/  LOP3.LUT R30, R53.reuse, R32, RZ, 0xfc, !PT ;  /* 0x00000020351e7212 */ /* 0x040fe400078efcff */
[----:B------:R-:W-:-:S04]  /*0b10*/  ISETP.GE.OR P0, PT, R53, UR19, P0 ;  /* 0x0000001335007c0c */ /* 0x000fc80008706670 */
[----:B------:R-:W-:-:S13]  /*0b20*/  ISETP.LT.OR P0, PT, R30, RZ, P0 ;  /* 0x000000ff1e00720c */ /* 0x000fda0000701670 */
[----:B------:R-:W0:Y:S01]  /*0b30*/  @!P0 LDC.64 R30, c[0x0][0x380] ;  /* 0x0000e000ff1e8b82 */ /* 0x000e220000000a00 */
[----:B------:R-:W-:Y:S02]  /*0b40*/  @!P0 IMAD R53, R53, UR18, R32 ;  /* 0x0000001235358c24 */ /* 0x000fe4000f8e0220 */
[----:B------:R-:W-:Y:S02]  /*0b50*/  IMAD.U32 R32, RZ, RZ, UR4 ;  /* 0x00000004ff207e24 */ /* 0x000fe4000f8e00ff */
[----:B------:R-:W-:-:S03]  /*0b60*/  @!P0 IMAD R53, R53, 0x3, RZ ;  /* 0x0000000335358824 */ /* 0x000fc600078e02ff */
[----:B------:R-:W2:Y:S01]  /*0b70*/  @!P0 LDG.E R33, desc[UR36][R32.64+-0x4] ;  /* 0xfffffc2420218981 */ /* 0x000ea2000c1e1900 */
[----:B0-----:R-:W-:-:S05]  /*0b80*/  @!P0 IMAD.WIDE R30, R53, 0x4, R30 ;  /* 0x00000004351e8825 */ /* 0x001fca00078e021e */
[----:B------:R-:W2:Y:S04]  /*0b90*/  @!P0 LDG.E R55, desc[UR36][R30.64+0x8] ;  /* 0x000008241e378981 */ /* 0x000ea8000c1e1900 */
[----:B------:R-:W3:Y:S04]  /*0ba0*/  @!P0 LDG.E R53, desc[UR36][R30.64] ;  /* 0x000000241e358981 */ /* 0x000ee8000c1e1900 */
[----:B------:R0:W4:Y:S01]  /*0bb0*/  @!P0 LDG.E R54, desc[UR36][R30.64+0x4] ;  /* 0x000004241e368981 */ /* 0x000122000c1e1900 */
[----:B------:R-:W-:-:S04]  /*0bc0*/  UIADD3 UR12, UPT, UPT, UR20, 0x32, URZ ;  /* 0x00000032140c7890 */ /* 0x000fc8000fffe0ff */
[----:B------:R-:W-:-:S04]  /*0bd0*/  ULOP3.LUT UR13, UR12, 0xff, URZ, 0xc0, !UPT ;  /* 0x000000ff0c0d7892 */ /* 0x000fc8000f8ec0ff */
[----:B------:R-:W-:-:S04]  /*0be0*/  UIMAD UR13, UR13, 0x25, URZ ;  /* 0x000000250d0d78a4 */ /* 0x000fc8000f8e02ff */
[----:B------:R-:W-:-:S04]  /*0bf0*/  USHF.R.U32.HI UR13, URZ, 0x8, UR13 ;  /* 0x00000008ff0d7899 */ /* 0x000fc8000801160d */
[----:B------:R-:W-:Y:S02]  /*0c00*/  UIADD3 UR14, UPT, UPT, URZ, -UR13, URZ ;  /* 0x8000000dff0e7290 */ /* 0x000fe4000fffe0ff */
[----:B------:R-:W-:Y:S02]  /*0c10*/  UIADD3 UR15, UPT, UPT, UR20, 0x33, URZ ;  /* 0x00000033140f7890 */ /* 0x000fe4000fffe0ff */
[----:B------:R-:W-:Y:S02]  /*0c20*/  UPRMT UR14, UR14, 0x7710, URZ ;  /* 0x000077100e0e7896 */ /* 0x000fe400080000ff */
[----:B------:R-:W-:Y:S02]  /*0c30*/  ULOP3.LUT UR16, UR15, 0xff, URZ, 0xc0, !UPT ;  /* 0x000000ff0f107892 */ /* 0x000fe4000f8ec0ff */
[----:B------:R-:W-:Y:S02]  /*0c40*/  UIADD3 UR14, UPT, UPT, UR12, UR14, URZ ;  /* 0x0000000e0c0e7290 */ /* 0x000fe4000fffe0ff */
[----:B------:R-:W-:-:S02]  /*0c50*/  UIMAD UR16, UR16, 0x25, URZ ;  /* 0x00000025101078a4 */ /* 0x000fc4000f8e02ff */
[----:B------:R-:W-:Y:S02]  /*0c60*/  ULOP3.LUT UR14, UR14, 0xfe, URZ, 0xc0, !UPT ;  /* 0x000000fe0e0e7892 */ /* 0x000fe4000f8ec0ff */
[----:B------:R-:W-:Y:S02]  /*0c70*/  USHF.R.U32.HI UR16, URZ, 0x8, UR16 ;  /* 0x00000008ff107899 */ /* 0x000fe40008011610 */
[----:B------:R-:W-:Y:S02]  /*0c80*/  ULEA.HI UR14, UR14, UR13, URZ, 0x1f ;  /* 0x0000000d0e0e7291 */ /* 0x000fe4000f8ff8ff */
[----:B------:R-:W-:Y:S02]  /*0c90*/  UIADD3 UR17, UPT, UPT, URZ, -UR16, URZ ;  /* 0x80000010ff117290 */ /* 0x000fe4000fffe0ff */
[----:B------:R-:W-:Y:S02]  /*0ca0*/  USHF.R.U32.HI UR14, URZ, 0x2, UR14 ;  /* 0x00000002ff0e7899 */ /* 0x000fe4000801160e */
[----:B------:R-:W-:-:S02]  /*0cb0*/  UPRMT UR17, UR17, 0x7710, URZ ;  /* 0x0000771011117896 */ /* 0x000fc400080000ff */
[----:B------:R-:W-:Y:S02]  /*0cc0*/  UPRMT UR13, UR14, 0x9910, URZ ;  /* 0x000099100e0d7896 */ /* 0x000fe400080000ff */
[----:B------:R-:W-:Y:S02]  /*0cd0*/  UIADD3 UR17, UPT, UPT, UR15, UR17, URZ ;  /* 0x000000110f117290 */ /* 0x000fe4000fffe0ff */
[----:B------:R-:W-:Y:S02]  /*0ce0*/  UIMAD UR13, UR13, 0x7, URZ ;  /* 0x000000070d0d78a4 */ /* 0x000fe4000f8e02ff */
[----:B------:R-:W-:Y:S02]  /*0cf0*/  ULOP3.LUT UR17, UR17, 0xfe, URZ, 0xc0, !UPT ;  /* 0x000000fe11117892 */ /* 0x000fe4000f8ec0ff */
[----:B------:R-:W-:Y:S02]  /*0d00*/  UIADD3 UR13, UPT, UPT, URZ, -UR13, URZ ;  /* 0x8000000dff0d7290 */ /* 0x000fe4000fffe0ff */
[----:B------:R-:W-:-:S02]  /*0d10*/  ULEA.HI UR17, UR17, UR16, URZ, 0x1f ;  /* 0x0000001011117291 */ /* 0x000fc4000f8ff8ff */
[----:B------:R-:W-:Y:S02]  /*0d20*/  UPRMT UR13, UR13, 0x7710, URZ ;  /* 0x000077100d0d7896 */ /* 0x000fe400080000ff */
[----:B------:R-:W-:Y:S02]  /*0d30*/  USHF.R.U32.HI UR17, URZ, 0x2, UR17 ;  /* 0x00000002ff117899 */ /* 0x000fe40008011611 */
[----:B------:R-:W-:Y:S02]  /*0d40*/  UIADD3 UR12, UPT, UPT, UR12, UR13, URZ ;  /* 0x0000000d0c0c7290 */ /* 0x000fe4000fffe0ff */
[----:B------:R-:W-:Y:S02]  /*0d50*/  UPRMT UR13, UR17, 0x9910, URZ ;  /* 0x00009910110d7896 */ /* 0x000fe400080000ff */
[----:B------:R-:W-:Y:S02]  /*0d60*/  ULOP3.LUT UR12, UR12, 0xff, URZ, 0xc0, !UPT ;  /* 0x000000ff0c0c7892 */ /* 0x000fe4000f8ec0ff */
[----:B------:R-:W-:-:S04]  /*0d70*/  ULOP3.LUT UR14, UR14, 0xff, URZ, 0xc0, !UPT ;  /* 0x000000ff0e0e7892 */ /* 0x000fc8000f8ec0ff */
[----:B0-----:R-:W-:Y:S01]  /*0d80*/  VIADD R30, R52, UR12 ;  /* 0x0000000c341e7c36 */ /* 0x001fe20008000000 */
[----:B------:R-:W-:Y:S01]  /*0d90*/  UMOV UR12, UR13 ;  /* 0x0000000d000c7c82 */ /* 0x000fe20008000000 */
[----:B------:R-:W-:Y:S01]  /*0da0*/  VIADD R31, R51, UR14 ;  /* 0x0000000e331f7c36 */ /* 0x000fe20008000000 */
[----:B------:R-:W-:Y:S02]  /*0db0*/  UIMAD UR12, UR12, 0x7, URZ ;  /* 0x000000070c0c78a4 */ /* 0x000fe4000f8e02ff */
[----:B------:R-:W-:Y:S02]  /*0dc0*/  ISETP.GE.AND P1, PT, R30, UR18, PT ;  /* 0x000000121e007c0c */ /* 0x000fe4000bf26270 */
[----:B------:R-:W-:Y:S01]  /*0dd0*/  UIADD3 UR12, UPT, UPT, URZ, -UR12, URZ ;  /* 0x8000000cff0c7290 */ /* 0x000fe2000fffe0ff */
[C---:B------:R-:W-:Y:S02]  /*0de0*/  LOP3.LUT R32, R31.reuse, R30, RZ, 0xfc, !PT ;  /* 0x0000001e1f207212 */ /* 0x040fe400078efcff */
[----:B------:R-:W-:Y:S01]  /*0df0*/  ISETP.GE.OR P1, PT, R31, UR19, P1 ;  /* 0x000000131f007c0c */ /* 0x000fe20008f26670 */
[----:B------:R-:W-:-:S03]  /*0e00*/  UPRMT UR12, UR12, 0x7710, URZ ;  /* 0x000077100c0c7896 */ /* 0x000fc600080000ff */
[----:B------:R-:W-:Y:S01]  /*0e10*/  ISETP.LT.OR P1, PT, R32, RZ, P1 ;  /* 0x000000ff2000720c */ /* 0x000fe20000f21670 */
[----:B------:R-:W-:-:S04]  /*0e20*/  UIADD3 UR15, UPT, UPT, UR15, UR12, URZ ;  /* 0x0000000c0f0f7290 */ /* 0x000fc8000fffe0ff */
[----:B------:R-:W-:Y:S02]  /*0e30*/  ULOP3.LUT UR15, UR15, 0xff, URZ, 0xc0, !UPT ;  /* 0x000000ff0f0f7892 */ /* 0x000fe4000f8ec0ff */
[----:B------:R-:W-:-:S04]  /*0e40*/  ULOP3.LUT UR17, UR17, 0xff, URZ, 0xc0, !UPT ;  /* 0x000000ff11117892 */ /* 0x000fc8000f8ec0ff */
[----:B------:R-:W-:Y:S02]  /*0e50*/  VIADD R32, R52, UR15 ;  /* 0x0000000f34207c36 */ /* 0x000fe40008000000 */
[----:B------:R-:W0:Y:S01]  /*0e60*/  @!P1 LDC.64 R56, c[0x0][0x380] ;  /* 0x0000e000ff389b82 */ /* 0x000e220000000a00 */
[----:B------:R-:W-:Y:S02]  /*0e70*/  VIADD R59, R51, UR17 ;  /* 0x00000011333b7c36 */ /* 0x000fe40008000000 */
[----:B------:R-:W-:Y:S01]  /*0e80*/  ISETP.GE.AND P2, PT, R32, UR18, PT ;  /* 0x0000001220007c0c */ /* 0x000fe2000bf46270 */
[----:B------:R-:W-:Y:S02]  /*0e90*/  @!P1 IMAD R31, R31, UR18, R30 ;  /* 0x000000121f1f9c24 */ /* 0x000fe4000f8e021e */
[C---:B------:R-:W-:Y:S02]  /*0ea0*/  LOP3.LUT R30, R59.reuse, R32, RZ, 0xfc, !PT ;  /* 0x000000203b1e7212 */ /* 0x040fe400078efcff */
[----:B------:R-:W-:-:S04]  /*0eb0*/  ISETP.GE.OR P2, PT, R59, UR19, P2 ;  /* 0x000000133b007c0c */ /* 0x000fc80009746670 */
[----:B------:R-:W-:Y:S01]  /*0ec0*/  ISETP.LT.OR P2, PT, R30, RZ, P2 ;  /* 0x000000ff1e00720c */ /* 0x000fe20001741670 */
[----:B------:R-:W-:-:S04]  /*0ed0*/  @!P1 IMAD R31, R31, 0x3, RZ ;  /* 0x000000031f1f9824 */ /* 0x000fc800078e02ff */
[----:B0-----:R-:W-:-:S08]  /*0ee0*/  @!P1 IMAD.WIDE R56, R31, 0x4, R56 ;  /* 0x000000041f389825 */ /* 0x001fd000078e0238 */
[----:B------:R-:W0:Y:S01]  /*0ef0*/  @!P2 LDC.64 R30, c[0x0][0x380] ;  /* 0x0000e000ff1eab82 */ /* 0x000e220000000a00 */
[----:B------:R-:W4:Y:S01]  /*0f00*/  @!P1 LDG.E R58, desc[UR36][R56.64+0x4] ;  /* 0x00000424383a9981 */ /* 0x000f22000c1e1900 */
[----:B--2---:R-:W-:Y:S02]  /*0f10*/  @!P0 IMAD R48, R33, R55, R48 ;  /* 0x0000003721308224 */ /* 0x004fe400078e0230 */
[----:B------:R-:W-:Y:S02]  /*0f20*/  @!P2 IMAD R55, R59, UR18, R32 ;  /* 0x000000123b37ac24 */ /* 0x000fe4000f8e0220 */
[----:B---3--:R-:W-:Y:S01]  /*0f30*/  @!P0 IMAD R50, R53, R33, R50 ;  /* 0x0000002135328224 */ /* 0x008fe200078e0232 */
[----:B------:R-:W2:Y:S01]  /*0f40*/  @!P1 LDG.E R59, desc[UR36][R56.64+0x8] ;  /* 0x00000824383b9981 */ /* 0x000ea2000c1e1900 */
[----:B------:R-:W-:Y:S02]  /*0f50*/  @!P2 IMAD R55, R55, 0x3, RZ ;  /* 0x000000033737a824 */ /* 0x000fe400078e02ff */
[----:B----4-:R-:W-:Y:S01]  /*0f60*/  @!P0 IMAD R49, R33, R54, R49 ;  /* 0x0000003621318224 */ /* 0x010fe200078e0231 */
[----:B------:R-:W3:Y:S01]  /*0f70*/  @!P1 LDG.E R53, desc[UR36][R56.64] ;  /* 0x0000002438359981 */ /* 0x000ee2000c1e1900 */
[----:B------:R-:W-:-:S02]  /*0f80*/  IMAD.U32 R32, RZ, RZ, UR4 ;  /* 0x00000004ff207e24 */ /* 0x000fc4000f8e00ff */
[----:B------:R-:W-:Y:S02]  /*0f90*/  IMAD.U32 R33, RZ, RZ, UR5 ;  /* 0x00000005ff217e24 */ /* 0x000fe4000f8e00ff */
[----:B0-----:R-:W-:-:S03]  /*0fa0*/  @!P2 IMAD.WIDE R54, R55, 0x4, R30 ;  /* 0x000000043736a825 */ /* 0x001fc600078e021e */
[----:B------:R-:W3:Y:S01]  /*0fb0*/  @!P1 LDG.E R32, desc[UR36][R32.64] ;  /* 0x0000002420209981 */ /* 0x000ee2000c1e1900 */
[----:B------:R-:W-:Y:S02]  /*0fc0*/  IMAD.U32 R30, RZ, RZ, UR4 ;  /* 0x00000004ff1e7e24 */ /* 0x000fe4000f8e00ff */
[----:B------:R-:W-:Y:S01]  /*0fd0*/  IMAD.U32 R31, RZ, RZ, UR5 ;  /* 0x00000005ff1f7e24 */ /* 0x000fe2000f8e00ff */
[----:B------:R-:W4:Y:S04]  /*0fe0*/  @!P2 LDG.E R61, desc[UR36][R54.64] ;  /* 0x00000024363da981 */ /* 0x000f28000c1e1900 */
[----:B------:R-:W4:Y:S04]  /*0ff0*/  @!P2 LDG.E R30, desc[UR36][R30.64+0x4] ;  /* 0x000004241e1ea981 */ /* 0x000f28000c1e1900 */
[----:B------:R-:W4:Y:S04]  /*1000*/  @!P2 LDG.E R60, desc[UR36][R54.64+0x4] ;  /* 0x00000424363ca981 */ /* 0x000f28000c1e1900 */
[----:B------:R-:W4:Y:S01]  /*1010*/  @!P2 LDG.E R31, desc[UR36][R54.64+0x8] ;  /* 0x00000824361fa981 */ /* 0x000f22000c1e1900 */
[----:B------:R-:W-:-:S02]  /*1020*/  UIADD3 UR13, UP0, UPT, UR4, 0x10, URZ ;  /* 0x00000010040d7890 */ /* 0x000fc4000ff1e0ff */
[----:B------:R-:W-:Y:S02]  /*1030*/  UIADD3 UR20, UPT, UPT, UR20, 0x4, URZ ;  /* 0x0000000414147890 */ /* 0x000fe4000fffe0ff */
[----:B------:R-:W-:Y:S01]  /*1040*/  UIADD3.X UR14, UPT, UPT, URZ, UR5, URZ, UP0, !UPT ;  /* 0x00000005ff0e7290 */ /* 0x000fe200087fe4ff */
[----:B---3--:R-:W-:Y:S02]  /*1050*/  @!P1 IMAD R50, R53, R32, R50 ;  /* 0x0000002035329224 */ /* 0x008fe400078e0232 */
[C---:B------:R-:W-:Y:S02]  /*1060*/  @!P1 IMAD R49, R32.reuse, R58, R49 ;  /* 0x0000003a20319224 */ /* 0x040fe400078e0231 */
[----:B--2---:R-:W-:Y:S02]  /*1070*/  @!P1 IMAD R48, R32, R59, R48 ;  /* 0x0000003b20309224 */ /* 0x004fe400078e0230 */
[----:B----4-:R-:W-:Y:S02]  /*1080*/  @!P2 IMAD R50, R61, R30, R50 ;  /* 0x0000001e3d32a224 */ /* 0x010fe400078e0232 */
[----:B------:R-:W-:-:S02]  /*1090*/  @!P2 IMAD R49, R30, R60, R49 ;  /* 0x0000003c1e31a224 */ /* 0x000fc400078e0231 */
[----:B------:R-:W-:Y:S01]  /*10a0*/  @!P2 IMAD R48, R30, R31, R48 ;  /* 0x0000001f1e30a224 */ /* 0x000fe200078e0230 */
[----:B------:R-:W-:Y:S06]  /*10b0*/  BRA `(.L_x_3) ;  /* 0xfffffff400887947 */ /* 0x000fec000383ffff */
.L_x_2:
[----:B-----5:R-:W-:-:S04]  /*10c0*/  IADD3 R0, PT, PT, R2, R3, R0 ;  /* 0x0000000302007210 */ /* 0x020fc80007ffe000 */
[----:B------:R-:W-:-:S13]  /*10d0*/  R2UR UR4, R0 ;  /* 0x00000000000472ca */ /* 0x000fda00000e0000 */
[----:B------:R-:W-:-:S04]  /*10e0*/  UIADD3 UR4, UPT, UPT, UR10, UR11, UR4 ;  /* 0x0000000b0a047290 */ /* 0x000fc8000fffe004 */
[----:B------:R-:W-:-:S04]  /*10f0*/  UIADD3 UR4, UPT, UPT, UR9, UR8, UR4 ;  /* 0x0000000809047290 */ /* 0x000fc8000fffe004 */
[----:B------:R-:W-:-:S06]  /*1100*/  UIADD3 UR4, UPT, UPT, UR7, UR6, UR4 ;  /* 0x0000000607047290 */ /* 0x000fcc000fffe004 */
[----:B------:R-:W-:-:S04]  /*1110*/  IADD3 R4, PT, PT, R5, UR4, R4 ;  /* 0x0000000405047c10 */ /* 0x000fc8000fffe004 */
[----:B------:R-:W-:Y:S02]  /*1120*/  IADD3 R4, PT, PT, R7, R6, R4 ;  /* 0x0000000607047210 */ /* 0x000fe40007ffe004 */
[----:B------:R-:W-:Y:S02]  /*1130*/  IABS R6, R50 ;  /* 0x0000003200067213 */ /* 0x000fe40000000000 */
[----:B------:R-:W-:Y:S02]  /*1140*/  IADD3 R4, PT, PT, R9, R8, R4 ;  /* 0x0000000809047210 */ /* 0x000fe40007ffe004 */
[----:B------:R-:W-:Y:S02]  /*1150*/  IABS R8, R49 ;  /* 0x0000003100087213 */ /* 0x000fe40000000000 */
[----:B------:R-:W-:Y:S02]  /*1160*/  IADD3 R4, PT, PT, R11, R10, R4 ;  /* 0x0000000a0b047210 */ /* 0x000fe40007ffe004 */
[----:B------:R-:W-:-:S02]  /*1170*/  IABS R10, R48 ;  /* 0x00000030000a7213 */ /* 0x000fc40000000000 */
[----:B------:R-:W-:-:S04]  /*1180*/  IADD3 R4, PT, PT, R13, R12, R4 ;  /* 0x0000000c0d047210 */ /* 0x000fc80007ffe004 */
        /* <DEDUP_REMOVED lines=15> */
[-C--:B------:R-:W-:Y:S02]  /*1280*/  IABS R7, R47.reuse ;  /* 0x0000002f00077213 */ /* 0x080fe40000000000 */
[-C--:B------:R-:W-:Y:S02]  /*1290*/  LOP3.LUT R50, R50, R47.reuse, RZ, 0x3c, !PT ;  /* 0x0000002f32327212 */ /* 0x080fe400078e3cff */
[----:B------:R-:W0:Y:S01]  /*12a0*/  I2F.RP R0, R7 ;  /* 0x0000000700007306 */ /* 0x000e220000209400 */
[-C--:B------:R-:W-:Y:S02]  /*12b0*/  LOP3.LUT R49, R49, R47.reuse, RZ, 0x3c, !PT ;  /* 0x0000002f31317212 */ /* 0x080fe400078e3cff */
[----:B------:R-:W-:Y:S02]  /*12c0*/  LOP3.LUT R48, R48, R47, RZ, 0x3c, !PT ;  /* 0x0000002f30307212 */ /* 0x000fe400078e3cff */
[----:B------:R-:W-:-:S03]  /*12d0*/  ISETP.GE.AND P4, PT, R50, RZ, PT ;  /* 0x000000ff3200720c */ /* 0x000fc60003f86270 */
[----:B0-----:R-:W0:Y:S02]  /*12e0*/  MUFU.RCP R0, R0 ;  /* 0x0000000000007308 */ /* 0x001e240000001000 */
[----:B0-----:R-:W-:-:S06]  /*12f0*/  IADD3 R2, PT, PT, R0, 0xffffffe, RZ ;  /* 0x0ffffffe00027810 */ /* 0x001fcc0007ffe0ff */
[----:B------:R0:W1:Y:S02]  /*1300*/  F2I.FTZ.U32.TRUNC.NTZ R3, R2 ;  /* 0x0000000200037305 */ /* 0x000064000021f000 */
[----:B0-----:R-:W-:Y:S02]  /*1310*/  IMAD.MOV.U32 R2, RZ, RZ, RZ ;  /* 0x000000ffff027224 */ /* 0x001fe400078e00ff */
[----:B-1----:R-:W-:-:S04]  /*1320*/  IMAD.MOV R4, RZ, RZ, -R3 ;  /* 0x000000ffff047224 */ /* 0x002fc800078e0a03 */
[----:B------:R-:W-:Y:S01]  /*1330*/  IMAD R5, R4, R7, RZ ;  /* 0x0000000704057224 */ /* 0x000fe200078e02ff */
[----:B------:R-:W-:-:S03]  /*1340*/  IABS R4, R47 ;  /* 0x0000002f00047213 */ /* 0x000fc60000000000 */
[----:B------:R-:W-:-:S04]  /*1350*/  IMAD.HI.U32 R3, R3, R5, R2 ;  /* 0x0000000503037227 */ /* 0x000fc800078e0002 */
[----:B------:R-:W-:Y:S02]  /*1360*/  IMAD.MOV R9, RZ, RZ, -R4 ;  /* 0x000000ffff097224 */ /* 0x000fe400078e0a04 */
[----:B------:R-:W-:-:S04]  /*1370*/  IMAD.HI.U32 R0, R3, R6, RZ ;  /* 0x0000000603007227 */ /* 0x000fc800078e00ff */
[----:B------:R-:W-:-:S04]  /*1380*/  IMAD.HI.U32 R4, R3, R8, RZ ;  /* 0x0000000803047227 */ /* 0x000fc800078e00ff */
[----:B------:R-:W-:-:S04]  /*1390*/  IMAD.HI.U32 R5, R3, R10, RZ ;  /* 0x0000000a03057227 */ /* 0x000fc800078e00ff */
[-C--:B------:R-:W-:Y:S02]  /*13a0*/  IMAD R2, R0, R9.reuse, R6 ;  /* 0x0000000900027224 */ /* 0x080fe400078e0206 */
[-C--:B------:R-:W-:Y:S02]  /*13b0*/  IMAD R3, R4, R9.reuse, R8 ;  /* 0x0000000904037224 */ /* 0x080fe400078e0208 */
[----:B------:R-:W-:Y:S01]  /*13c0*/  IMAD R6, R5, R9, R10 ;  /* 0x0000000905067224 */ /* 0x000fe200078e020a */
[C---:B------:R-:W-:Y:S02]  /*13d0*/  ISETP.GT.U32.AND P5, PT, R7.reuse, R2, PT ;  /* 0x000000020700720c */ /* 0x040fe40003fa4070 */
[C---:B------:R-:W-:Y:S02]  /*13e0*/  ISETP.GT.U32.AND P6, PT, R7.reuse, R3, PT ;  /* 0x000000030700720c */ /* 0x040fe40003fc4070 */
[----:B------:R-:W-:-:S09]  /*13f0*/  ISETP.GT.U32.AND P0, PT, R7, R6, PT ;  /* 0x000000060700720c */ /* 0x000fd20003f04070 */
[--C-:B------:R-:W-:Y:S02]  /*1400*/  @!P5 IMAD.IADD R2, R2, 0x1, -R7.reuse ;  /* 0x000000010202d824 */ /* 0x100fe400078e0a07 */
[--C-:B------:R-:W-:Y:S02]  /*1410*/  @!P6 IMAD.IADD R3, R3, 0x1, -R7.reuse ;  /* 0x000000010303e824 */ /* 0x100fe400078e0a07 */
[----:B------:R-:W-:Y:S01]  /*1420*/  @!P0 IMAD.IADD R6, R6, 0x1, -R7 ;  /* 0x0000000106068824 */ /* 0x000fe200078e0a07 */
[-C--:B------:R-:W-:Y:S01]  /*1430*/  ISETP.GE.U32.AND P1, PT, R2, R7.reuse, PT ;  /* 0x000000070200720c */ /* 0x080fe20003f26070 */
[----:B------:R-:W-:Y:S01]  /*1440*/  @!P5 VIADD R0, R0, 0x1 ;  /* 0x000000010000d836 */ /* 0x000fe20000000000 */
[----:B------:R-:W-:Y:S01]  /*1450*/  MOV R2, 0x8 ;  /* 0x0000000800027802 */ /* 0x000fe20000000f00 */
[----:B------:R-:W-:Y:S01]  /*1460*/  @!P6 VIADD R4, R4, 0x1 ;  /* 0x000000010404e836 */ /* 0x000fe20000000000 */
[-C--:B------:R-:W-:Y:S01]  /*1470*/  ISETP.GE.U32.AND P2, PT, R3, R7.reuse, PT ;  /* 0x000000070300720c */ /* 0x080fe20003f46070 */
[----:B------:R-:W-:Y:S01]  /*1480*/  @!P0 VIADD R5, R5, 0x1 ;  /* 0x0000000105058836 */ /* 0x000fe20000000000 */
[----:B------:R-:W-:-:S02]  /*1490*/  ISETP.GE.U32.AND P3, PT, R6, R7, PT ;  /* 0x000000070600720c */ /* 0x000fc40003f66070 */
[----:B------:R-:W-:Y:S01]  /*14a0*/  ISETP.GE.AND P5, PT, R49, RZ, PT ;  /* 0x000000ff3100720c */ /* 0x000fe20003fa6270 */
[----:B------:R-:W0:Y:S01]  /*14b0*/  LDC.64 R2, c[0x4][R2] ;  /* 0x0100000002027b82 */ /* 0x000e220000000a00 */
[----:B------:R-:W-:Y:S02]  /*14c0*/  ISETP.GE.AND P6, PT, R48, RZ, PT ;  /* 0x000000ff3000720c */ /* 0x000fe40003fc6270 */
[----:B------:R-:W-:Y:S01]  /*14d0*/  ISETP.NE.AND P0, PT, R47, RZ, PT ;  /* 0x000000ff2f00720c */ /* 0x000fe20003f05270 */
[----:B------:R-:W-:Y:S01]  /*14e0*/  @P1 VIADD R0, R0, 0x1 ;  /* 0x0000000100001836 */ /* 0x000fe20000000000 */
[----:B------:R-:W-:-:S03]  /*14f0*/  LOP3.LUT R47, RZ, R47, RZ, 0x33, !PT ;  /* 0x0000002fff2f7212 */ /* 0x000fc600078e33ff */
[----:B------:R-:W-:Y:S01]  /*1500*/  @P2 IADD3 R4, PT, PT, R4, 0x1, RZ ;  /* 0x0000000104042810 */ /* 0x000fe20007ffe0ff */
[----:B------:R-:W-:Y:S02]  /*1510*/  @!P4 IMAD.MOV R0, RZ, RZ, -R0 ;  /* 0x000000ffff00c224 */ /* 0x000fe400078e0a00 */
[----:B------:R-:W-:Y:S02]  /*1520*/  @P3 VIADD R5, R5, 0x1 ;  /* 0x0000000105053836 */ /* 0x000fe40000000000 */
[----:B------:R-:W-:Y:S01]  /*1530*/  @!P5 IMAD.MOV R4, RZ, RZ, -R4 ;  /* 0x000000ffff04d224 */ /* 0x000fe200078e0a04 */
[----:B------:R-:W-:Y:S01]  /*1540*/  SEL R17, R47, R0, !P0 ;  /* 0x000000002f117207 */ /* 0x000fe20004000000 */
[----:B------:R-:W-:-:S03]  /*1550*/  @!P6 IMAD.MOV R5, RZ, RZ, -R5 ;  /* 0x000000ffff05e224 */ /* 0x000fc600078e0a05 */
[C---:B------:R-:W-:Y:S01]  /*1560*/  SEL R19, R47.reuse, R4, !P0 ;  /* 0x000000042f137207 */ /* 0x040fe20004000000 */
[----:B------:R-:W-:Y:S01]  /*1570*/  IMAD.MOV.U32 R4, RZ, RZ, 0xc ;  /* 0x0000000cff047424 */ /* 0x000fe200078e00ff */
[----:B------:R-:W-:Y:S01]  /*1580*/  SEL R47, R47, R5, !P0 ;  /* 0x000000052f2f7207 */ /* 0x000fe20004000000 */
[----:B------:R-:W-:-:S07]  /*1590*/  IMAD.MOV.U32 R5, RZ, RZ, RZ ;  /* 0x000000ffff057224 */ /* 0x000fce00078e00ff */
[----:B------:R-:W-:-:S07]  /*15a0*/  LEPC R20, `(.L_x_4) ;  /* 0x000000001014794e */ /* 0x000fce0000000000 */
[----:B0-----:R-:W-:Y:S05]  /*15b0*/  CALL.ABS.NOINC R2 ;  /* 0x0000000002007343 */ /* 0x001fea0003c00000 */
.L_x_4:
[----:B------:R-:W0:Y:S01]  /*15c0*/  S2R R7, SR_TID.X ;  /* 0x0000000000077919 */ /* 0x000e220000002100 */
[----:B------:R-:W0:Y:S01]  /*15d0*/  S2UR UR4, SR_CTAID.X ;  /* 0x00000000000479c3 */ /* 0x000e220000002500 */
[----:B------:R-:W-:Y:S01]  /*15e0*/  ISETP.GT.AND P0, PT, R17, -0x1, PT ;  /* 0xffffffff1100780c */ /* 0x000fe20003f04270 */
[----:B------:R-:W-:Y:S01]  /*15f0*/  BSSY.RECONVERGENT B0, `(.L_x_5) ;  /* 0x000000f000007945 */ /* 0x000fe20003800200 */
[----:B------:R1:W-:Y:S04]  /*1600*/  ST.E desc[UR36][R4.64+0x4], R19 ;  /* 0x0000041304007985 */ /* 0x0003e8000c101924 */
[----:B------:R1:W-:Y:S01]  /*1610*/  ST.E desc[UR36][R4.64+0x8], R47 ;  /* 0x0000082f04007985 */ /* 0x0003e2000c101924 */
[----:B------:R-:W0:Y:S03]  /*1620*/  LDC R0, c[0x0][0x360] ;  /* 0x0000d800ff007b82 */ /* 0x000e260000000800 */
[----:B------:R1:W-:Y:S05]  /*1630*/  ST.E desc[UR36][R4.64], R17 ;  /* 0x0000001104007985 */ /* 0x0003ea000c101924 */
[----:B------:R-:W2:Y:S01]  /*1640*/  LDC.64 R2, c[0x0][0x388] ;  /* 0x0000e200ff027b82 */ /* 0x000ea20000000a00 */
[----:B0-----:R-:W-:-:S04]  /*1650*/  IMAD R0, R0, UR4, R7 ;  /* 0x0000000400007c24 */ /* 0x001fc8000f8e0207 */
[----:B------:R-:W-:-:S04]  /*1660*/  IMAD R7, R0, 0x3, RZ ;  /* 0x0000000300077824 */ /* 0x000fc800078e02ff */
[----:B--2---:R-:W-:-:S05]  /*1670*/  IMAD.WIDE R2, R7, 0x4, R2 ;  /* 0x0000000407027825 */ /* 0x004fca00078e0202 */
[----:B------:R1:W-:Y:S01]  /*1680*/  @!P0 STG.E desc[UR36][R2.64], RZ ;  /* 0x000000ff02008986 */ /* 0x0003e2000c101924 */
[----:B------:R-:W-:Y:S05]  /*1690*/  @!P0 BRA `(.L_x_6) ;  /* 0x0000000000108947 */ /* 0x000fea0003800000 */
[----:B------:R-:W-:-:S13]  /*16a0*/  ISETP.GE.U32.AND P0, PT, R17, 0x100, PT ;  /* 0x000001001100780c */ /* 0x000fda0003f06070 */
[----:B------:R-:W-:-:S05]  /*16b0*/  @P0 IMAD.MOV.U32 R7, RZ, RZ, 0xff ;  /* 0x000000ffff070424 */ /* 0x000fca00078e00ff */
[----:B------:R0:W-:Y:S04]  /*16c0*/  @P0 STG.E desc[UR36][R2.64], R7 ;  /* 0x0000000702000986 */ /* 0x0001e8000c101924 */
[----:B------:R0:W-:Y:S02]  /*16d0*/  @!P0 STG.E desc[UR36][R2.64], R17 ;  /* 0x0000001102008986 */ /* 0x0001e4000c101924 */
.L_x_6:
[----:B------:R-:W-:Y:S05]  /*16e0*/  BSYNC.RECONVERGENT B0 ;  /* 0x0000000000007941 */ /* 0x000fea0003800200 */
.L_x_5:
[----:B0-----:R-:W2:Y:S01]  /*16f0*/  LD.E R7, desc[UR36][R4.64+0x4] ;  /* 0x0000042404077980 */ /* 0x001ea2000c101900 */
[----:B------:R-:W-:Y:S01]  /*1700*/  BSSY.RECONVERGENT B0, `(.L_x_7) ;  /* 0x0000009000007945 */ /* 0x000fe20003800200 */
[----:B--2---:R-:W-:-:S13]  /*1710*/  ISETP.GE.AND P0, PT, R7, RZ, PT ;  /* 0x000000ff0700720c */ /* 0x004fda0003f06270 */
[----:B------:R-:W-:Y:S05]  /*1720*/  @!P0 BRA `(.L_x_8) ;  /* 0x0000000000148947 */ /* 0x000fea0003800000 */
[----:B------:R-:W-:-:S13]  /*1730*/  ISETP.GT.U32.AND P0, PT, R7, 0xff, PT ;  /* 0x000000ff0700780c */ /* 0x000fda0003f04070 */
[----:B------:R-:W-:Y:S01]  /*1740*/  @P0 IMAD.MOV.U32 R9, RZ, RZ, 0xff ;  /* 0x000000ffff090424 */ /* 0x000fe200078e00ff */
[----:B------:R0:W-:Y:S04]  /*1750*/  @!P0 STG.E desc[UR36][R2.64+0x4], R7 ;  /* 0x0000040702008986 */ /* 0x0001e8000c101924 */
[----:B------:R0:W-:Y:S01]  /*1760*/  @P0 STG.E desc[UR36][R2.64+0x4], R9 ;  /* 0x0000040902000986 */ /* 0x0001e2000c101924 */
[----:B------:R-:W-:Y:S05]  /*1770*/  BRA `(.L_x_9) ;  /* 0x0000000000047947 */ /* 0x000fea0003800000 */
.L_x_8:
[----:B------:R2:W-:Y:S02]  /*1780*/  STG.E desc[UR36][R2.64+0x4], RZ ;  /* 0x000004ff02007986 */ /* 0x0005e4000c101924 */
.L_x_9:
[----:B------:R-:W-:Y:S05]  /*1790*/  BSYNC.RECONVERGENT B0 ;  /* 0x0000000000007941 */ /* 0x000fea0003800200 */
.L_x_7:
[----:B0-----:R-:W3:Y:S01]  /*17a0*/  LD.E R7, desc[UR36][R4.64+0x8] ;  /* 0x0000082404077980 */ /* 0x001ee2000c101900 */
[----:B------:R-:W-:Y:S01]  /*17b0*/  BSSY.RECONVERGENT B0, `(.L_x_10) ;  /* 0x0000009000007945 */ /* 0x000fe20003800200 */
[----:B---3--:R-:W-:-:S13]  /*17c0*/  ISETP.GE.AND P0, PT, R7, RZ, PT ;  /* 0x000000ff0700720c */ /* 0x008fda0003f06270 */
[----:B------:R-:W-:Y:S05]  /*17d0*/  @!P0 BRA `(.L_x_11) ;  /* 0x0000000000148947 */ /* 0x000fea0003800000 */
[----:B------:R-:W-:-:S13]  /*17e0*/  ISETP.GT.U32.AND P0, PT, R7, 0xff, PT ;  /* 0x000000ff0700780c */ /* 0x000fda0003f04070 */
[----:B------:R-:W-:Y:S01]  /*17f0*/  @P0 IMAD.MOV.U32 R9, RZ, RZ, 0xff ;  /* 0x000000ffff090424 */ /* 0x000fe200078e00ff */
[----:B------:R0:W-:Y:S04]  /*1800*/  @!P0 STG.E desc[UR36][R2.64+0x8], R7 ;  /* 0x0000080702008986 */ /* 0x0001e8000c101924 */
[----:B------:R0:W-:Y:S01]  /*1810*/  @P0 STG.E desc[UR36][R2.64+0x8], R9 ;  /* 0x0000080902000986 */ /* 0x0001e2000c101924 */
[----:B------:R-:W-:Y:S05]  /*1820*/  BRA `(.L_x_12) ;  /* 0x0000000000047947 */ /* 0x000fea0003800000 */
.L_x_11:
[----:B------:R3:W-:Y:S02]  /*1830*/  STG.E desc[UR36][R2.64+0x8], RZ ;  /* 0x000008ff02007986 */ /* 0x0007e4000c101924 */
.L_x_12:
[----:B------:R-:W-:Y:S05]  /*1840*/  BSYNC.RECONVERGENT B0 ;  /* 0x0000000000007941 */ /* 0x000fea0003800200 */
.L_x_10:
[----:B------:R-:W-:-:S04]  /*1850*/  MOV R0, 0x0 ;  /* 0x0000000000007802 */ /* 0x000fc80000000f00 */
[----:B0123--:R0:W1:Y:S03]  /*1860*/  LDC.64 R2, c[0x4][R0] ;  /* 0x0100000000027b82 */ /* 0x00f0660000000a00 */
[----:B------:R-:W-:-:S07]  /*1870*/  LEPC R20, `(.L_x_13) ;  /* 0x000000001014794e */ /* 0x000fce0000000000 */
[----:B01----:R-:W-:Y:S05]  /*1880*/  CALL.ABS.NOINC R2 ;  /* 0x0000000002007343 */ /* 0x003fea0003c00000 */
.L_x_13:
[----:B------:R-:W-:Y:S05]  /*1890*/  EXIT ;  /* 0x000000000000794d */ /* 0x000fea0003800000 */
.L_x_14:
[----:B------:R-:W-:-:S00]  /*18a0*/  BRA `(.L_x_14) ;  /* 0xfffffffc00fc7947 */ /* 0x000fc0000383ffff */
[----:B------:R-:W-:-:S00]  /*18b0*/  NOP ;  /* 0x0000000000007918 */ /* 0x000fc00000000000 */
        /* <DEDUP_REMOVED lines=12> */
.L_x_15:


//--------------------- .nv.shared.reserved.0     --------------------------
	.section	.nv.shared.reserved.0,"aw",@nobits
	.weak		__nv_reservedSMEM_offset_0_alias
	.size		__nv_reservedSMEM_offset_0_alias, 0, 64
	.other		__nv_reservedSMEM_offset_0_alias,@"STO_CUDA_RESERVED_SHARED STV_DEFAULT"
__nv_reservedSMEM_offset_0_alias:
	.zero		0
	.zero		64


//--------------------- .nv.constant0._Z10sharpen_3dPiS_S_S_S_ --------------------------
	.section	.nv.constant0._Z10sharpen_3dPiS_S_S_S_,"a",@progbits
	.sectionflags	@""
	.align	4
.nv.constant0._Z10sharpen_3dPiS_S_S_S_:
	.zero		936


//--------------------- SYMBOLS --------------------------

	.type		.nv.reservedSmem.offset0,@object
	.size		.nv.reservedSmem.offset0,0x4
	.type		free,@function
	.type		malloc,@function
